	.target	sm_90a

	.elftype	@"ET_EXEC"


//--------------------- .note.nv.tkinfo           --------------------------
	.section	.note.nv.tkinfo,"",@"SHT_NOTE"
	.sectionflags	@"SHF_NOTE_NV_TKINFO"
	.tkinfo
        /*0018*/ 	.word	0x00000002
        /*0030*/ 	.string	""
        /*0030*/ 	.string	"ptxas"
        /*0030*/ 	.string	"Cuda compilation tools, release 13.0, V13.0.88"
        /*0030*/ 	.string	"Build cuda_13.0.r13.0/compiler.36424714_0"
        /*0030*/ 	.string	"-v  -suppress-debug-info  -lineinfo  -arch sm_90a "



//--------------------- .note.nv.cuinfo           --------------------------
	.section	.note.nv.cuinfo,"",@"SHT_NOTE"
	.sectionflags	@"SHF_NOTE_NV_CUINFO"
        /*0018*/ 	.short	0x0002
        /*001a*/ 	.short	0x005a
        /*001c*/ 	.short	0x0082
	.zero		2


//--------------------- .nv.info                  --------------------------
	.section	.nv.info,"",@"SHT_CUDA_INFO"
	.align	4


	//----- nvinfo : EIATTR_REGCOUNT
	.align		4
        /*0000*/ 	.byte	0x04, 0x2f
        /*0002*/ 	.short	(.L_1 - .L_0)
	.align		4
.L_0:
        /*0004*/ 	.word	index@(gluon_wgmma)
        /*0008*/ 	.word	0x0000003a


	//----- nvinfo : EIATTR_FRAME_SIZE
	.align		4
.L_1:
        /*000c*/ 	.byte	0x04, 0x11
        /*000e*/ 	.short	(.L_3 - .L_2)
	.align		4
.L_2:
        /*0010*/ 	.word	index@(gluon_wgmma)
        /*0014*/ 	.word	0x00000000


	//----- nvinfo : EIATTR_MIN_STACK_SIZE
	.align		4
.L_3:
        /*0018*/ 	.byte	0x04, 0x12
        /*001a*/ 	.short	(.L_5 - .L_4)
	.align		4
.L_4:
        /*001c*/ 	.word	index@(gluon_wgmma)
        /*0020*/ 	.word	0x00000000
.L_5:


//--------------------- .nv.compat                --------------------------
	.section	.nv.compat,"",@"SHT_CUDA_COMPAT_INFO"
	.align	4
        /*0000*/ 	.byte	0x02, 0x09, 0x01, 0x00, 0x02, 0x02, 0x04, 0x00, 0x02, 0x05, 0x05, 0x00, 0x03, 0x07, 0x01, 0x01
        /*0010*/ 	.byte	0x02, 0x03, 0x03, 0x00, 0x02, 0x06, 0x01, 0x00, 0x04, 0x0b, 0x08, 0x00, 0x00, 0x00, 0x00, 0x00
        /*0020*/ 	.byte	0x00, 0x00, 0x00, 0x00


//--------------------- .nv.info.gluon_wgmma      --------------------------
	.section	.nv.info.gluon_wgmma,"",@"SHT_CUDA_INFO"
	.sectionflags	@""
	.align	4


	//----- nvinfo : EIATTR_CUDA_API_VERSION
	.align		4
        /*0000*/ 	.byte	0x04, 0x37
        /*0002*/ 	.short	(.L_7 - .L_6)
.L_6:
        /*0004*/ 	.word	0x00000082


	//----- nvinfo : EIATTR_KPARAM_INFO
	.align		4
.L_7:
        /*0008*/ 	.byte	0x04, 0x17
        /*000a*/ 	.short	(.L_9 - .L_8)
.L_8:
        /*000c*/ 	.word	0x00000000
        /*0010*/ 	.short	0x000a
        /*0012*/ 	.short	0x0048
        /*0014*/ 	.byte	0x00, 0xf4, 0x21, 0x00


	//----- nvinfo : EIATTR_KPARAM_INFO
	.align		4
.L_9:
        /*0018*/ 	.byte	0x04, 0x17
        /*001a*/ 	.short	(.L_11 - .L_10)
.L_10:
        /*001c*/ 	.word	0x00000000
        /*0020*/ 	.short	0x0009
        /*0022*/ 	.short	0x0040
        /*0024*/ 	.byte	0x00, 0xf4, 0x21, 0x00


	//----- nvinfo : EIATTR_KPARAM_INFO
	.align		4
.L_11:
        /*0028*/ 	.byte	0x04, 0x17
        /*002a*/ 	.short	(.L_13 - .L_12)
.L_12:
        /*002c*/ 	.word	0x00000000
        /*0030*/ 	.short	0x0008
        /*0032*/ 	.short	0x0038
        /*0034*/ 	.byte	0x00, 0xf0, 0x21, 0x00


	//----- nvinfo : EIATTR_KPARAM_INFO
	.align		4
.L_13:
        /*0038*/ 	.byte	0x04, 0x17
        /*003a*/ 	.short	(.L_15 - .L_14)
.L_14:
        /*003c*/ 	.word	0x00000000
        /*0040*/ 	.short	0x0007
        /*0042*/ 	.short	0x0030
        /*0044*/ 	.byte	0x00, 0xf0, 0x21, 0x00


	//----- nvinfo : EIATTR_KPARAM_INFO
	.align		4
.L_15:
        /*0048*/ 	.byte	0x04, 0x17
        /*004a*/ 	.short	(.L_17 - .L_16)
.L_16:
        /*004c*/ 	.word	0x00000000
        /*0050*/ 	.short	0x0006
        /*0052*/ 	.short	0x0028
        /*0054*/ 	.byte	0x00, 0xf0, 0x21, 0x00


	//----- nvinfo : EIATTR_KPARAM_INFO
	.align		4
.L_17:
        /*0058*/ 	.byte	0x04, 0x17
        /*005a*/ 	.short	(.L_19 - .L_18)
.L_18:
        /*005c*/ 	.word	0x00000000
        /*0060*/ 	.short	0x0005
        /*0062*/ 	.short	0x0020
        /*0064*/ 	.byte	0x00, 0xf0, 0x11, 0x00


	//----- nvinfo : EIATTR_KPARAM_INFO
	.align		4
.L_19:
        /*0068*/ 	.byte	0x04, 0x17
        /*006a*/ 	.short	(.L_21 - .L_20)
.L_20:
        /*006c*/ 	.word	0x00000000
        /*0070*/ 	.short	0x0004
        /*0072*/ 	.short	0x001c
        /*0074*/ 	.byte	0x00, 0xf0, 0x11, 0x00


	//----- nvinfo : EIATTR_KPARAM_INFO
	.align		4
.L_21:
        /*0078*/ 	.byte	0x04, 0x17
        /*007a*/ 	.short	(.L_23 - .L_22)
.L_22:
        /*007c*/ 	.word	0x00000000
        /*0080*/ 	.short	0x0003
        /*0082*/ 	.short	0x0018
        /*0084*/ 	.byte	0x00, 0xf0, 0x11, 0x00


	//----- nvinfo : EIATTR_KPARAM_INFO
	.align		4
.L_23:
        /*0088*/ 	.byte	0x04, 0x17
        /*008a*/ 	.short	(.L_25 - .L_24)
.L_24:
        /*008c*/ 	.word	0x00000000
        /*0090*/ 	.short	0x0002
        /*0092*/ 	.short	0x0010
        /*0094*/ 	.byte	0x00, 0xf4, 0x21, 0x00


	//----- nvinfo : EIATTR_KPARAM_INFO
	.align		4
.L_25:
        /*0098*/ 	.byte	0x04, 0x17
        /*009a*/ 	.short	(.L_27 - .L_26)
.L_26:
        /*009c*/ 	.word	0x00000000
        /*00a0*/ 	.short	0x0001
        /*00a2*/ 	.short	0x0008
        /*00a4*/ 	.byte	0x00, 0xf4, 0x21, 0x00


	//----- nvinfo : EIATTR_KPARAM_INFO
	.align		4
.L_27:
        /*00a8*/ 	.byte	0x04, 0x17
        /*00aa*/ 	.short	(.L_29 - .L_28)
.L_28:
        /*00ac*/ 	.word	0x00000000
        /*00b0*/ 	.short	0x0000
        /*00b2*/ 	.short	0x0000
        /*00b4*/ 	.byte	0x00, 0xf4, 0x21, 0x00


	//----- nvinfo : EIATTR_SPARSE_MMA_MASK
	.align		4
.L_29:
        /*00b8*/ 	.byte	0x03, 0x50
        /*00ba*/ 	.short	0x0000


	//----- nvinfo : EIATTR_MAXREG_COUNT
	.align		4
        /*00bc*/ 	.byte	0x03, 0x1b
        /*00be*/ 	.short	0x00ff


	//----- nvinfo : EIATTR_NUM_BARRIERS
	.align		4
        /*00c0*/ 	.byte	0x02, 0x4c
        /*00c2*/ 	.byte	0x01
	.zero		1


	//----- nvinfo : EIATTR_MERCURY_ISA_VERSION
	.align		4
        /*00c4*/ 	.byte	0x03, 0x5f
        /*00c6*/ 	.short	0x0101


	//----- nvinfo : EIATTR_INT_WARP_WIDE_INSTR_OFFSETS
	.align		4
        /*00c8*/ 	.byte	0x04, 0x31
        /*00ca*/ 	.short	(.L_31 - .L_30)


	//   ....[0]....
.L_30:
        /*00cc*/ 	.word	0x00001320


	//   ....[1]....
        /*00d0*/ 	.word	0x00001340


	//   ....[2]....
        /*00d4*/ 	.word	0x00001350


	//   ....[3]....
        /*00d8*/ 	.word	0x00001430


	//   ....[4]....
        /*00dc*/ 	.word	0x00001720


	//   ....[5]....
        /*00e0*/ 	.word	0x00001730


	//   ....[6]....
        /*00e4*/ 	.word	0x000017a0


	//   ....[7]....
        /*00e8*/ 	.word	0x000017b0


	//   ....[8]....
        /*00ec*/ 	.word	0x00001d00


	//   ....[9]....
        /*00f0*/ 	.word	0x00001d10


	//----- nvinfo : EIATTR_COOP_GROUP_MASK_REGIDS
	.align		4
.L_31:
        /*00f4*/ 	.byte	0x04, 0x29
        /*00f6*/ 	.short	(.L_33 - .L_32)


	//   ....[0]....
.L_32:
        /*00f8*/ 	.word	0xffffffff


	//   ....[1]....
        /*00fc*/ 	.word	0xffffffff


	//   ....[2]....
        /*0100*/ 	.word	0xffffffff


	//----- nvinfo : EIATTR_COOP_GROUP_INSTR_OFFSETS
	.align		4
.L_33:
        /*0104*/ 	.byte	0x04, 0x28
        /*0106*/ 	.short	(.L_35 - .L_34)


	//   ....[0]....
.L_34:
        /*0108*/ 	.word	0x00000150


	//   ....[1]....
        /*010c*/ 	.word	0x00000700


	//   ....[2]....
        /*0110*/ 	.word	0x00000cf0


	//----- nvinfo : EIATTR_MBARRIER_INSTR_OFFSETS
	.align		4
.L_35:
        /*0114*/ 	.byte	0x04, 0x39
        /*0116*/ 	.short	(.L_37 - .L_36)


	//   ....[0]....
.L_36:
        /*0118*/ 	.word	0x000014b0
        /*011c*/ 	.word	0x000000ff
        /*0120*/ 	.word	0x00009000
        /*0124*/ 	.short	0x0100
        /*0126*/ 	.byte	0x14
	.zero		1


	//   ....[1]....
        /*0128*/ 	.word	0x00001500
        /*012c*/ 	.word	0x000000ff
        /*0130*/ 	.word	0x00009008
        /*0134*/ 	.short	0x0100
        /*0136*/ 	.byte	0x14
	.zero		1


	//   ....[2]....
        /*0138*/ 	.word	0x00001530
        /*013c*/ 	.word	0x000000ff
        /*0140*/ 	.word	0x00009010
        /*0144*/ 	.short	0x0100
        /*0146*/ 	.byte	0x14
	.zero		1


	//   ....[3]....
        /*0148*/ 	.word	0x00001860
        /*014c*/ 	.word	0x000000ff
        /*0150*/ 	.word	0x00009000
        /*0154*/ 	.short	0x010a
        /*0156*/ 	.byte	0x12
	.zero		1


	//   ....[4]....
        /*0158*/ 	.word	0x00001ba0
        /*015c*/ 	.word	0x000000ff
        /*0160*/ 	.word	0x00009000
        /*0164*/ 	.short	0x0108
        /*0166*/ 	.byte	0x14
	.zero		1


	//   ....[5]....
        /*0168*/ 	.word	0x00001cc0
        /*016c*/ 	.word	0x000000ff
        /*0170*/ 	.word	0x00009008
        /*0174*/ 	.short	0x0108
        /*0176*/ 	.byte	0x14
	.zero		1


	//   ....[6]....
        /*0178*/ 	.word	0x00001d40
        /*017c*/ 	.word	0x000000ff
        /*0180*/ 	.word	0x00009010
        /*0184*/ 	.short	0x0108
        /*0186*/ 	.byte	0x14
	.zero		1


	//   ....[7]....
        /*0188*/ 	.word	0x00001e10
        /*018c*/ 	.word	0x000000ff
        /*0190*/ 	.word	0x00009000
        /*0194*/ 	.short	0x010a
        /*0196*/ 	.byte	0x12
	.zero		1


	//----- nvinfo : EIATTR_NUM_MBARRIERS
	.align		4
.L_37:
        /*0198*/ 	.byte	0x03, 0x38
        /*019a*/ 	.short	0x0003


	//----- nvinfo : EIATTR_EXIT_INSTR_OFFSETS
	.align		4
        /*019c*/ 	.byte	0x04, 0x1c
        /*019e*/ 	.short	(.L_39 - .L_38)


	//   ....[0]....
.L_38:
        /*01a0*/ 	.word	0x00001e00


	//----- nvinfo : EIATTR_REQNTID
	.align		4
.L_39:
        /*01a4*/ 	.byte	0x04, 0x10
        /*01a6*/ 	.short	(.L_41 - .L_40)
.L_40:
        /*01a8*/ 	.word	0x00000100
        /*01ac*/ 	.word	0x00000001
        /*01b0*/ 	.word	0x00000001


	//----- nvinfo : EIATTR_CRS_STACK_SIZE
	.align		4
.L_41:
        /*01b4*/ 	.byte	0x04, 0x1e
        /*01b6*/ 	.short	(.L_43 - .L_42)
.L_42:
        /*01b8*/ 	.word	0x00000000


	//----- nvinfo : EIATTR_CBANK_PARAM_SIZE
	.align		4
.L_43:
        /*01bc*/ 	.byte	0x03, 0x19
        /*01be*/ 	.short	0x0050


	//----- nvinfo : EIATTR_PARAM_CBANK
	.align		4
        /*01c0*/ 	.byte	0x04, 0x0a
        /*01c2*/ 	.short	(.L_45 - .L_44)
	.align		4
.L_44:
        /*01c4*/ 	.word	index@(.nv.constant0.gluon_wgmma)
        /*01c8*/ 	.short	0x0210
        /*01ca*/ 	.short	0x0050


	//----- nvinfo : EIATTR_SW_WAR
	.align		4
.L_45:
        /*01cc*/ 	.byte	0x04, 0x36
        /*01ce*/ 	.short	(.L_47 - .L_46)
.L_46:
        /*01d0*/ 	.word	0x00000008
.L_47:


//--------------------- .nv.callgraph             --------------------------
	.section	.nv.callgraph,"",@"SHT_CUDA_CALLGRAPH"
	.align	4
	.sectionentsize	8
	.align		4
        /*0000*/ 	.word	0x00000000
	.align		4
        /*0004*/ 	.word	0xffffffff
	.align		4
        /*0008*/ 	.word	0x00000000
	.align		4
        /*000c*/ 	.word	0xfffffffe
	.align		4
        /*0010*/ 	.word	0x00000000
	.align		4
        /*0014*/ 	.word	0xfffffffd
	.align		4
        /*0018*/ 	.word	0x00000000
	.align		4
        /*001c*/ 	.word	0xfffffffc


//--------------------- .text.gluon_wgmma         --------------------------
	.section	.text.gluon_wgmma,"ax",@progbits
	.align	128
        .global         gluon_wgmma
        .type           gluon_wgmma,@function
        .size           gluon_wgmma,(.L_x_52 - gluon_wgmma)
        .other          gluon_wgmma,@"STO_CUDA_ENTRY STV_DEFAULT"
gluon_wgmma:
.text.gluon_wgmma:
[----:B------:R-:W-:Y:S01]  /*0000*/  LDC R1, c[0x0][0x28] ;  /* 0x00000a00ff017b82 */ /* 0x000fe20000000800 */
[----:B------:R-:W1:Y:S07]  /*0010*/  S2R R0, SR_TID.X ;  /* 0x0000000000007919 */ /* 0x000e6e0000002100 */
[----:B------:R-:W2:Y:S01]  /*0020*/  S2UR UR4, SR_CgaCtaId ;  /* 0x00000000000479c3 */ /* 0x000ea20000008800 */
[----:B------:R-:W-:Y:S01]  /*0030*/  UMOV UR20, 0x400 ;  /* 0x0000040000147882 */ /* 0x000fe20000000000 */
[----:B------:R-:W-:Y:S01]  /*0040*/  ULDC UR6, c[0x0][0xc] ;  /* 0x0000030000067ab9 */ /* 0x000fe20000000800 */
[----:B------:R-:W-:Y:S01]  /*0050*/  ULDC.64 UR26, c[0x0][0x250] ;  /* 0x00009400001a7ab9 */ /* 0x000fe20000000a00 */
[----:B------:R-:W-:Y:S04]  /*0060*/  BSSY B0, `(.L_x_0) ;  /* 0x000001f000007945 */ /* 0x000fe80003800000 */
[----:B------:R-:W3:Y:S08]  /*0070*/  LDC R2, c[0x0][0x228] ;  /* 0x00008a00ff027b82 */ /* 0x000ef00000000800 */
[----:B------:R-:W4:Y:S08]  /*0080*/  LDC R8, c[0x0][0x230] ;  /* 0x00008c00ff087b82 */ /* 0x000f300000000800 */
[----:B------:R-:W-:Y:S01]  /*0090*/  S2UR UR28, SR_CTAID.Y ;  /* 0x00000000001c79c3 */ /* 0x000fe20000002600 */
[----:B--2---:R-:W-:-:S03]  /*00a0*/  ULEA UR20, UR4, UR20, 0x18 ;  /* 0x0000001404147291 */ /* 0x004fc6000f8ec03f */
[----:B------:R-:W-:Y:S01]  /*00b0*/  ULDC UR4, c[0x0][0x10] ;  /* 0x0000040000047ab9 */ /* 0x000fe20000000800 */
[----:B-1----:R-:W-:-:S03]  /*00c0*/  LOP3.LUT R6, R0, 0xff, RZ, 0xc0, !PT ;  /* 0x000000ff00067812 */ /* 0x002fc600078ec0ff */
[----:B------:R-:W1:Y:S01]  /*00d0*/  S2UR UR5, SR_CTAID.Z ;  /* 0x00000000000579c3 */ /* 0x000e620000002700 */
[----:B---3--:R-:W-:Y:S01]  /*00e0*/  VIADD R2, R2, 0xffffffff ;  /* 0xffffffff02027836 */ /* 0x008fe20000000000 */
[C---:B------:R-:W-:Y:S02]  /*00f0*/  ISETP.GE.U32.AND P0, PT, R6.reuse, 0x20, PT ;  /* 0x000000200600780c */ /* 0x040fe40003f06070 */
[C---:B------:R-:W-:Y:S02]  /*0100*/  ISETP.NE.U32.AND P2, PT, R6.reuse, RZ, PT ;  /* 0x000000ff0600720c */ /* 0x040fe40003f45070 */
[----:B------:R-:W-:Y:S02]  /*0110*/  LEA R11, R6, UR20, 0x2 ;  /* 0x00000014060b7c11 */ /* 0x000fe4000f8e10ff */
[----:B------:R-:W2:Y:S01]  /*0120*/  S2UR UR29, SR_CTAID.X ;  /* 0x00000000001d79c3 */ /* 0x000ea20000002500 */
[----:B----4-:R-:W-:-:S06]  /*0130*/  VIADD R9, R8, 0xffffffff ;  /* 0xffffffff08097836 */ /* 0x010fcc0000000000 */
[----:B------:R3:W-:Y:S01]  /*0140*/  @!P0 STS [R11], RZ ;  /* 0x000000ff0b008388 */ /* 0x0007e20000000800 */
[----:B------:R-:W-:-:S03]  /*0150*/  NOP ;  /* 0x0000000000007918 */ /* 0x000fc60000000000 */
[----:B------:R3:W-:Y:S01]  /*0160*/  @!P2 STS [UR20+0x24], R2 ;  /* 0x00002402ff00a988 */ /* 0x0007e20008000814 */
[----:B-1----:R-:W-:-:S03]  /*0170*/  UIMAD UR4, UR5, UR4, UR28 ;  /* 0x00000004050472a4 */ /* 0x002fc6000f8e021c */
[----:B------:R3:W-:Y:S01]  /*0180*/  @!P2 STS [UR20+0x20], R9 ;  /* 0x00002009ff00a988 */ /* 0x0007e20008000814 */
[----:B--2---:R-:W-:-:S04]  /*0190*/  UIMAD UR4, UR4, UR6, UR29 ;  /* 0x00000006040472a4 */ /* 0x004fc8000f8e021d */
[----:B------:R-:W-:-:S03]  /*01a0*/  UIMAD UR5, UR4, 0x180, URZ ;  /* 0x00000180040578a4 */ /* 0x000fc6000f8e023f */
[----:B------:R-:W-:Y:S01]  /*01b0*/  UMOV UR4, URZ ;  /* 0x0000003f00047c82 */ /* 0x000fe20008000000 */
[----:B------:R-:W-:-:S04]  /*01c0*/  UIADD3 UR22, UP0, UR5, UR26, URZ ;  /* 0x0000001a05167290 */ /* 0x000fc8000ff1e03f */
[----:B------:R-:W-:Y:S01]  /*01d0*/  ULEA.HI.X.SX32 UR23, UR5, UR27, 0x1, UP0 ;  /* 0x0000001b05177291 */ /* 0x000fe200080f0e3f */
[----:B---3--:R-:W-:Y:S11]  /*01e0*/  @P2 BRA `(.L_x_1) ;  /* 0x0000000000182947 */ /* 0x008ff60003800000 */
[----:B------:R-:W1:Y:S01]  /*01f0*/  LDS R3, [UR20+0x8] ;  /* 0x00000814ff037984 */ /* 0x000e620008000800 */
[----:B------:R-:W2:Y:S01]  /*0200*/  LDC.64 R12, c[0x0][0x210] ;  /* 0x00008400ff0c7b82 */ /* 0x000ea20000000a00 */
[----:B------:R-:W-:Y:S02]  /*0210*/  IMAD.MOV.U32 R4, RZ, RZ, 0x70 ;  /* 0x00000070ff047424 */ /* 0x000fe400078e00ff */
[----:B--2---:R2:W-:Y:S03]  /*0220*/  STS.64 [UR20], R12 ;  /* 0x0000000cff007988 */ /* 0x0045e60008000a14 */
[----:B-1----:R-:W-:-:S05]  /*0230*/  LOP3.LUT R3, R3, 0x10, R4, 0xd8, !PT ;  /* 0x0000001003037812 */ /* 0x002fca00078ed804 */
[----:B------:R2:W-:Y:S02]  /*0240*/  STS [UR20+0x8], R3 ;  /* 0x00000803ff007988 */ /* 0x0005e40008000814 */
.L_x_1:
[----:B------:R-:W-:Y:S05]  /*0250*/  BSYNC B0 ;  /* 0x0000000000007941 */ /* 0x000fea0003800000 */
.L_x_0:
[----:B------:R-:W-:Y:S04]  /*0260*/  BSSY B0, `(.L_x_2) ;  /* 0x000000a000007945 */ /* 0x000fe80003800000 */
[----:B------:R-:W-:Y:S05]  /*0270*/  @P2 BRA `(.L_x_3) ;  /* 0x0000000000202947 */ /* 0x000fea0003800000 */
[----:B--2---:R-:W1:Y:S01]  /*0280*/  LDS R3, [UR20+0x34] ;  /* 0x00003414ff037984 */ /* 0x004e620008000800 */
[----:B------:R-:W-:Y:S02]  /*0290*/  IMAD.MOV.U32 R4, RZ, RZ, 0x1f000000 ;  /* 0x1f000000ff047424 */ /* 0x000fe400078e00ff */
[----:B------:R-:W-:Y:S01]  /*02a0*/  @!P2 IMAD.MOV.U32 R5, RZ, RZ, 0x3f ;  /* 0x0000003fff05a424 */ /* 0x000fe200078e00ff */
[----:B------:R-:W2:Y:S02]  /*02b0*/  @!P2 LDS R10, [UR20+0x38] ;  /* 0x00003814ff0aa984 */ /* 0x000ea40008000800 */
[----:B-1----:R-:W-:Y:S02]  /*02c0*/  LOP3.LUT R3, R3, 0xff000000, R4, 0xb8, !PT ;  /* 0xff00000003037812 */ /* 0x002fe400078eb804 */
[----:B--2---:R-:W-:-:S03]  /*02d0*/  @!P2 LOP3.LUT R4, R10, 0xff, R5, 0xb8, !PT ;  /* 0x000000ff0a04a812 */ /* 0x004fc600078eb805 */
[----:B------:R1:W-:Y:S04]  /*02e0*/  STS [UR20+0x34], R3 ;  /* 0x00003403ff007988 */ /* 0x0003e80008000814 */
[----:B------:R1:W-:Y:S02]  /*02f0*/  @!P2 STS [UR20+0x38], R4 ;  /* 0x00003804ff00a988 */ /* 0x0003e40008000814 */
.L_x_3:
[----:B------:R-:W-:Y:S05]  /*0300*/  BSYNC B0 ;  /* 0x0000000000007941 */ /* 0x000fea0003800000 */
.L_x_2:
[----:B------:R-:W-:Y:S04]  /*0310*/  BSSY B0, `(.L_x_4) ;  /* 0x000000e000007945 */ /* 0x000fe80003800000 */
[----:B------:R-:W-:Y:S05]  /*0320*/  @P2 BRA `(.L_x_5) ;  /* 0x0000000000302947 */ /* 0x000fea0003800000 */
[----:B-1----:R-:W1:Y:S01]  /*0330*/  LDS R4, [UR20+0x34] ;  /* 0x00003414ff047984 */ /* 0x002e620008000800 */
[----:B--2---:R-:W2:Y:S03]  /*0340*/  LDC.64 R12, c[0x0][0x238] ;  /* 0x00008e00ff0c7b82 */ /* 0x004ea60000000a00 */
[----:B------:R-:W3:Y:S01]  /*0350*/  LDS R3, [UR20+0x1c] ;  /* 0x00001c14ff037984 */ /* 0x000ee20008000800 */
[C---:B--2---:R-:W-:Y:S01]  /*0360*/  SHF.L.U64.HI R10, R12.reuse, 0x1, R13 ;  /* 0x000000010c0a7819 */ /* 0x044fe2000001020d */
[----:B------:R-:W-:-:S03]  /*0370*/  IMAD.SHL.U32 R5, R12, 0x2, RZ ;  /* 0x000000020c057824 */ /* 0x000fc600078e00ff */
[--C-:B------:R-:W-:Y:S02]  /*0380*/  SHF.R.U32.HI R12, RZ, 0x4, R10.reuse ;  /* 0x00000004ff0c7819 */ /* 0x100fe4000001160a */
[----:B------:R-:W-:-:S05]  /*0390*/  SHF.R.U64 R5, R5, 0x4, R10 ;  /* 0x0000000405057819 */ /* 0x000fca000000120a */
[----:B------:R4:W-:Y:S01]  /*03a0*/  STS [UR20+0xc], R5 ;  /* 0x00000c05ff007988 */ /* 0x0009e20008000814 */
[----:B-1----:R-:W-:Y:S02]  /*03b0*/  LOP3.LUT R4, R4, 0x7, RZ, 0xb8, !PT ;  /* 0x0000000704047812 */ /* 0x002fe400078eb8ff */
[----:B---3--:R-:W-:-:S03]  /*03c0*/  LOP3.LUT R3, R3, 0xf, R12, 0xb8, !PT ;  /* 0x0000000f03037812 */ /* 0x008fc600078eb80c */
[----:B------:R4:W-:Y:S04]  /*03d0*/  STS [UR20+0x34], R4 ;  /* 0x00003404ff007988 */ /* 0x0009e80008000814 */
[----:B------:R4:W-:Y:S02]  /*03e0*/  STS [UR20+0x1c], R3 ;  /* 0x00001c03ff007988 */ /* 0x0009e40008000814 */
.L_x_5:
[----:B------:R-:W-:Y:S05]  /*03f0*/  BSYNC B0 ;  /* 0x0000000000007941 */ /* 0x000fea0003800000 */
.L_x_4:
[----:B------:R-:W-:Y:S04]  /*0400*/  BSSY B1, `(.L_x_6) ;  /* 0x000001a000017945 */ /* 0x000fe80003800000 */
[----:B------:R-:W-:Y:S04]  /*0410*/  BSSY B0, `(.L_x_7) ;  /* 0x0000015000007945 */ /* 0x000fe80003800000 */
[----:B------:R-:W-:Y:S05]  /*0420*/  @P2 BRA `(.L_x_8) ;  /* 0x0000000000202947 */ /* 0x000fea0003800000 */
[----:B-12-4-:R-:W1:Y:S02]  /*0430*/  LDS R3, [UR20+0x34] ;  /* 0x00003414ff037984 */ /* 0x016e640008000800 */
[----:B-1----:R-:W-:-:S05]  /*0440*/  LOP3.LUT R3, R3, 0x38, RZ, 0xb8, !PT ;  /* 0x0000003803037812 */ /* 0x002fca00078eb8ff */
[----:B------:R1:W-:Y:S01]  /*0450*/  STS [UR20+0x34], R3 ;  /* 0x00003403ff007988 */ /* 0x0003e20008000814 */
[----:B------:R-:W-:Y:S05]  /*0460*/  @P2 BRA `(.L_x_9) ;  /* 0x0000000000202947 */ /* 0x000fea0003800000 */
[----:B-1----:R-:W1:Y:S01]  /*0470*/  LDS R3, [UR20+0x8] ;  /* 0x00000814ff037984 */ /* 0x002e620008000800 */
[----:B------:R-:W-:-:S05]  /*0480*/  IMAD.MOV.U32 R4, RZ, RZ, 0x780 ;  /* 0x00000780ff047424 */ /* 0x000fca00078e00ff */
[----:B-1----:R-:W-:-:S05]  /*0490*/  LOP3.LUT R3, R3, 0x300, R4, 0xd8, !PT ;  /* 0x0000030003037812 */ /* 0x002fca00078ed804 */
[----:B------:R3:W-:Y:S02]  /*04a0*/  STS [UR20+0x8], R3 ;  /* 0x00000803ff007988 */ /* 0x0007e40008000814 */
.L_x_8:
[----:B------:R-:W-:Y:S05]  /*04b0*/  @P2 BRA `(.L_x_10) ;  /* 0x0000000000282947 */ /* 0x000fea0003800000 */
[----:B-1234-:R-:W1:Y:S02]  /*04c0*/  LDS R3, [UR20+0x8] ;  /* 0x00000814ff037984 */ /* 0x01ee640008000800 */
[----:B-1----:R-:W-:-:S05]  /*04d0*/  LOP3.LUT R3, R3, 0x1800, RZ, 0xb8, !PT ;  /* 0x0000180003037812 */ /* 0x002fca00078eb8ff */
[----:B------:R2:W-:Y:S02]  /*04e0*/  STS [UR20+0x8], R3 ;  /* 0x00000803ff007988 */ /* 0x0005e40008000814 */
.L_x_9:
[----:B------:R-:W-:Y:S05]  /*04f0*/  @P2 BREAK B0 ;  /* 0x0000000000002942 */ /* 0x000fea0003800000 */
[----:B------:R-:W-:Y:S05]  /*0500*/  @P2 BRA `(.L_x_11) ;  /* 0x0000000000242947 */ /* 0x000fea0003800000 */
[----:B------:R-:W3:Y:S01]  /*0510*/  LDS R4, [UR20+0x8] ;  /* 0x00000814ff047984 */ /* 0x000ee20008000800 */
[----:B-12---:R-:W-:-:S05]  /*0520*/  IMAD.MOV.U32 R3, RZ, RZ, 0x6000 ;  /* 0x00006000ff037424 */ /* 0x006fca00078e00ff */
[----:B---3--:R-:W-:-:S04]  /*0530*/  LOP3.LUT R3, R4, 0x4000, R3, 0xd8, !PT ;  /* 0x0000400004037812 */ /* 0x008fc800078ed803 */
[----:B------:R-:W-:-:S05]  /*0540*/  LOP3.LUT R3, R3, 0x400000, RZ, 0xb8, !PT ;  /* 0x0040000003037812 */ /* 0x000fca00078eb8ff */
[----:B------:R5:W-:Y:S02]  /*0550*/  STS [UR20+0x8], R3 ;  /* 0x00000803ff007988 */ /* 0x000be40008000814 */
.L_x_10:
[----:B------:R-:W-:Y:S05]  /*0560*/  BSYNC B0 ;  /* 0x0000000000007941 */ /* 0x000fea0003800000 */
.L_x_7:
[----:B-12345:R-:W1:Y:S02]  /*0570*/  @!P2 LDS R3, [UR20+0x8] ;  /* 0x00000814ff03a984 */ /* 0x03ee640008000800 */
[----:B-1----:R-:W-:-:S05]  /*0580*/  @!P2 LOP3.LUT R3, R3, 0x8000, RZ, 0xb8, !PT ;  /* 0x000080000303a812 */ /* 0x002fca00078eb8ff */
[----:B------:R3:W-:Y:S02]  /*0590*/  @!P2 STS [UR20+0x8], R3 ;  /* 0x00000803ff00a988 */ /* 0x0007e40008000814 */
.L_x_11:
[----:B------:R-:W-:Y:S05]  /*05a0*/  BSYNC B1 ;  /* 0x0000000000017941 */ /* 0x000fea0003800000 */
.L_x_6:
[----:B------:R-:W-:Y:S05]  /*05b0*/  WARPSYNC.ALL ;  /* 0x0000000000007948 */ /* 0x000fea0003800000 */
[----:B------:R-:W-:Y:S05]  /*05c0*/  @P0 BRA `(.L_x_12) ;  /* 0x0000000000280947 */ /* 0x000fea0003800000 */
[----:B-123--:R-:W1:Y:S01]  /*05d0*/  S2R R3, SR_LANEID ;  /* 0x0000000000037919 */ /* 0x00ee620000000000 */
[----:B------:R-:W-:Y:S05]  /*05e0*/  WARPSYNC.ALL ;  /* 0x0000000000007948 */ /* 0x000fea0003800000 */
[----:B-1----:R-:W-:-:S05]  /*05f0*/  IMAD.SHL.U32 R3, R3, 0x4, RZ ;  /* 0x0000000403037824 */ /* 0x002fca00078e00ff */
[----:B------:R-:W1:Y:S01]  /*0600*/  LDS R7, [R3+UR20] ;  /* 0x0000001403077984 */ /* 0x000e620008000800 */
[----:B------:R-:W-:-:S05]  /*0610*/  IADD3 R4, P1, R3, UR22, RZ ;  /* 0x0000001603047c10 */ /* 0x000fca000ff3e0ff */
[----:B------:R-:W-:-:S05]  /*0620*/  IMAD.X R5, RZ, RZ, UR23, P1 ;  /* 0x00000017ff057e24 */ /* 0x000fca00088e06ff */
[----:B-1----:R4:W5:Y:S01]  /*0630*/  ATOMG.E.EXCH.STRONG.GPU PT, RZ, [R4], R7 ;  /* 0x0000000704ff73a8 */ /* 0x00296200041ee100 */
[----:B------:R-:W-:-:S04]  /*0640*/  DEPBAR {5,4,3,2,1,0} ;  /* 0x0000003f0000791a */ /* 0x000fc80000000000 */
[----:B------:R4:W-:Y:S01]  /*0650*/  UTMACCTL.IV [UR22] ;  /* 0x00000000160079b9 */ /* 0x0009e20008000000 */
[----:B------:R-:W-:Y:S01]  /*0660*/  NOP ;  /* 0x0000000000007918 */ /* 0x000fe20000000000 */
.L_x_12:
[----:B------:R-:W-:Y:S05]  /*0670*/  @P0 BRA `(.L_x_13) ;  /* 0x00000000000c0947 */ /* 0x000fea0003800000 */
[----:B------:R0:W-:Y:S01]  /*0680*/  UTMACMDFLUSH ;  /* 0x00000000000079b7 */ /* 0x0001e20000000000 */
[----:B------:R-:W-:Y:S05]  /*0690*/  @P0 BRA `(.L_x_13) ;  /* 0x0000000000040947 */ /* 0x000fea0003800000 */
[----:B------:R-:W-:-:S04]  /*06a0*/  DEPBAR.LE SB0, 0x0 ;  /* 0x000080000000791a */ /* 0x000fc80000000000 */
.L_x_13:
[----:B------:R-:W-:Y:S05]  /*06b0*/  WARPSYNC.ALL ;  /* 0x0000000000007948 */ /* 0x000fea0003800000 */
[----:B-----5:R-:W-:Y:S06]  /*06c0*/  BAR.SYNC.DEFER_BLOCKING 0x0 ;  /* 0x0000000000007b1d */ /* 0x020fec0000010000 */
[----:B------:R-:W-:Y:S02]  /*06d0*/  BSSY B1, `(.L_x_14) ;  /* 0x000000b000017945 */ /* 0x000fe40003800000 */
[----:B------:R-:W-:Y:S06]  /*06e0*/  BAR.SYNC.DEFER_BLOCKING 0x0 ;  /* 0x0000000000007b1d */ /* 0x000fec0000010000 */
[----:B------:R5:W-:Y:S01]  /*06f0*/  @!P0 STS [R11], RZ ;  /* 0x000000ff0b008388 */ /* 0x000be20000000800 */
[----:B------:R-:W-:Y:S01]  /*0700*/  NOP ;  /* 0x0000000000007918 */ /* 0x000fe20000000000 */
[----:B------:R-:W-:Y:S05]  /*0710*/  @P2 BRA `(.L_x_15) ;  /* 0x0000000000182947 */ /* 0x000fea0003800000 */
[----:B-123--:R-:W1:Y:S01]  /*0720*/  LDS R3, [UR20+0x8] ;  /* 0x00000814ff037984 */ /* 0x00ee620008000800 */
[----:B------:R-:W2:Y:S01]  /*0730*/  LDC.64 R12, c[0x0][0x218] ;  /* 0x00008600ff0c7b82 */ /* 0x000ea20000000a00 */
[----:B----4-:R-:W-:Y:S02]  /*0740*/  IMAD.MOV.U32 R4, RZ, RZ, 0x70 ;  /* 0x00000070ff047424 */ /* 0x010fe400078e00ff */
[----:B--2---:R2:W-:Y:S03]  /*0750*/  STS.64 [UR20], R12 ;  /* 0x0000000cff007988 */ /* 0x0045e60008000a14 */
[----:B-1----:R-:W-:-:S05]  /*0760*/  LOP3.LUT R3, R3, 0x10, R4, 0xd8, !PT ;  /* 0x0000001003037812 */ /* 0x002fca00078ed804 */
[----:B------:R2:W-:Y:S02]  /*0770*/  STS [UR20+0x8], R3 ;  /* 0x00000803ff007988 */ /* 0x0005e40008000814 */
.L_x_15:
[----:B----4-:R-:W-:Y:S05]  /*0780*/  BSYNC B1 ;  /* 0x0000000000017941 */ /* 0x010fea0003800000 */
.L_x_14:
[----:B------:R-:W-:Y:S04]  /*0790*/  BSSY B2, `(.L_x_16) ;  /* 0x000000f000027945 */ /* 0x000fe80003800000 */
[----:B------:R-:W-:Y:S04]  /*07a0*/  BSSY B1, `(.L_x_17) ;  /* 0x000000c000017945 */ /* 0x000fe80003800000 */
[----:B------:R-:W-:Y:S05]  /*07b0*/  @P2 BRA `(.L_x_18) ;  /* 0x0000000000282947 */ /* 0x000fea0003800000 */
[----:B-123--:R-:W1:Y:S01]  /*07c0*/  LDS R3, [UR20+0x34] ;  /* 0x00003414ff037984 */ /* 0x00ee620008000800 */
[----:B------:R-:W-:Y:S01]  /*07d0*/  IMAD.MOV.U32 R4, RZ, RZ, 0x1f000000 ;  /* 0x1f000000ff047424 */ /* 0x000fe200078e00ff */
[----:B------:R-:W-:Y:S05]  /*07e0*/  @P2 BREAK B1 ;  /* 0x0000000000012942 */ /* 0x000fea0003800000 */
[----:B-1----:R-:W-:-:S05]  /*07f0*/  LOP3.LUT R3, R3, 0xff000000, R4, 0xb8, !PT ;  /* 0xff00000003037812 */ /* 0x002fca00078eb804 */
[----:B------:R1:W-:Y:S01]  /*0800*/  STS [UR20+0x34], R3 ;  /* 0x00003403ff007988 */ /* 0x0003e20008000814 */
[----:B------:R-:W-:Y:S05]  /*0810*/  @P2 BRA `(.L_x_19) ;  /* 0x0000000000182947 */ /* 0x000fea0003800000 */
[----:B------:R-:W2:Y:S01]  /*0820*/  LDS R4, [UR20+0x38] ;  /* 0x00003814ff047984 */ /* 0x000ea20008000800 */
[----:B-1----:R-:W-:-:S05]  /*0830*/  IMAD.MOV.U32 R3, RZ, RZ, 0x7f ;  /* 0x0000007fff037424 */ /* 0x002fca00078e00ff */
[----:B--2---:R-:W-:-:S05]  /*0840*/  LOP3.LUT R3, R4, 0xff, R3, 0xb8, !PT ;  /* 0x000000ff04037812 */ /* 0x004fca00078eb803 */
[----:B------:R4:W-:Y:S02]  /*0850*/  STS [UR20+0x38], R3 ;  /* 0x00003803ff007988 */ /* 0x0009e40008000814 */
.L_x_18:
[----:B------:R-:W-:Y:S05]  /*0860*/  BSYNC B1 ;  /* 0x0000000000017941 */ /* 0x000fea0003800000 */
.L_x_17:
[----:B------:R1:W-:Y:S02]  /*0870*/  @!P2 STS [UR20+0x20], R9 ;  /* 0x00002009ff00a988 */ /* 0x0003e40008000814 */
.L_x_19:
[----:B------:R-:W-:Y:S05]  /*0880*/  BSYNC B2 ;  /* 0x0000000000027941 */ /* 0x000fea0003800000 */
.L_x_16:
[----:B------:R-:W-:Y:S05]  /*0890*/  WARPSYNC.ALL ;  /* 0x0000000000007948 */ /* 0x000fea0003800000 */
[----:B-1234-:R-:W1:Y:S01]  /*08a0*/  LDC R3, c[0x0][0x22c] ;  /* 0x00008b00ff037b82 */ /* 0x01ee620000000800 */
[----:B------:R-:W-:Y:S01]  /*08b0*/  BSSY B2, `(.L_x_20) ;  /* 0x0000010000027945 */ /* 0x000fe20003800000 */
[----:B-1----:R-:W-:-:S05]  /*08c0*/  VIADD R3, R3, 0xffffffff ;  /* 0xffffffff03037836 */ /* 0x002fca0000000000 */
[----:B------:R1:W-:Y:S01]  /*08d0*/  @!P2 STS [UR20+0x24], R3 ;  /* 0x00002403ff00a988 */ /* 0x0003e20008000814 */
[----:B------:R-:W-:Y:S05]  /*08e0*/  @P2 BRA `(.L_x_21) ;  /* 0x0000000000302947 */ /* 0x000fea0003800000 */
[----:B------:R-:W2:Y:S01]  /*08f0*/  LDS R5, [UR20+0x34] ;  /* 0x00003414ff057984 */ /* 0x000ea20008000800 */
[----:B------:R-:W3:Y:S03]  /*0900*/  LDC.64 R12, c[0x0][0x240] ;  /* 0x00009000ff0c7b82 */ /* 0x000ee60000000a00 */
[----:B------:R-:W4:Y:S01]  /*0910*/  LDS R4, [UR20+0x1c] ;  /* 0x00001c14ff047984 */ /* 0x000f220008000800 */
[C---:B---3--:R-:W-:Y:S01]  /*0920*/  SHF.L.U64.HI R10, R12.reuse, 0x1, R13 ;  /* 0x000000010c0a7819 */ /* 0x048fe2000001020d */
[----:B------:R-:W-:-:S03]  /*0930*/  IMAD.SHL.U32 R7, R12, 0x2, RZ ;  /* 0x000000020c077824 */ /* 0x000fc600078e00ff */
[--C-:B------:R-:W-:Y:S02]  /*0940*/  SHF.R.U32.HI R9, RZ, 0x4, R10.reuse ;  /* 0x00000004ff097819 */ /* 0x100fe4000001160a */
[----:B------:R-:W-:-:S05]  /*0950*/  SHF.R.U64 R7, R7, 0x4, R10 ;  /* 0x0000000407077819 */ /* 0x000fca000000120a */
[----:B------:R3:W-:Y:S01]  /*0960*/  STS [UR20+0xc], R7 ;  /* 0x00000c07ff007988 */ /* 0x0007e20008000814 */
[----:B--2---:R-:W-:Y:S02]  /*0970*/  LOP3.LUT R5, R5, 0x7, RZ, 0xb8, !PT ;  /* 0x0000000705057812 */ /* 0x004fe400078eb8ff */
[----:B----4-:R-:W-:-:S03]  /*0980*/  LOP3.LUT R4, R4, 0xf, R9, 0xb8, !PT ;  /* 0x0000000f04047812 */ /* 0x010fc600078eb809 */
[----:B------:R3:W-:Y:S04]  /*0990*/  STS [UR20+0x34], R5 ;  /* 0x00003405ff007988 */ /* 0x0007e80008000814 */
[----:B------:R3:W-:Y:S02]  /*09a0*/  STS [UR20+0x1c], R4 ;  /* 0x00001c04ff007988 */ /* 0x0007e40008000814 */
.L_x_21:
[----:B------:R-:W-:Y:S05]  /*09b0*/  BSYNC B2 ;  /* 0x0000000000027941 */ /* 0x000fea0003800000 */
.L_x_20:
[----:B------:R-:W-:Y:S04]  /*09c0*/  BSSY B3, `(.L_x_22) ;  /* 0x000001a000037945 */ /* 0x000fe80003800000 */
[----:B------:R-:W-:Y:S04]  /*09d0*/  BSSY B2, `(.L_x_23) ;  /* 0x0000015000027945 */ /* 0x000fe80003800000 */
[----:B------:R-:W-:Y:S05]  /*09e0*/  @P2 BRA `(.L_x_24) ;  /* 0x0000000000202947 */ /* 0x000fea0003800000 */
[----:B---3--:R-:W2:Y:S02]  /*09f0*/  LDS R4, [UR20+0x34] ;  /* 0x00003414ff047984 */ /* 0x008ea40008000800 */
[----:B--2---:R-:W-:-:S05]  /*0a00*/  LOP3.LUT R4, R4, 0x38, RZ, 0xb8, !PT ;  /* 0x0000003804047812 */ /* 0x004fca00078eb8ff */
[----:B------:R2:W-:Y:S01]  /*0a10*/  STS [UR20+0x34], R4 ;  /* 0x00003404ff007988 */ /* 0x0005e20008000814 */
[----:B------:R-:W-:Y:S05]  /*0a20*/  @P2 BRA `(.L_x_25) ;  /* 0x0000000000202947 */ /* 0x000fea0003800000 */
[----:B--2---:R-:W2:Y:S01]  /*0a30*/  LDS R4, [UR20+0x8] ;  /* 0x00000814ff047984 */ /* 0x004ea20008000800 */
[----:B------:R-:W-:-:S05]  /*0a40*/  IMAD.MOV.U32 R5, RZ, RZ, 0x780 ;  /* 0x00000780ff057424 */ /* 0x000fca00078e00ff */
[----:B--2---:R-:W-:-:S05]  /*0a50*/  LOP3.LUT R4, R4, 0x300, R5, 0xd8, !PT ;  /* 0x0000030004047812 */ /* 0x004fca00078ed805 */
[----:B------:R2:W-:Y:S02]  /*0a60*/  STS [UR20+0x8], R4 ;  /* 0x00000804ff007988 */ /* 0x0005e40008000814 */
.L_x_24:
[----:B------:R-:W-:Y:S05]  /*0a70*/  @P2 BRA `(.L_x_26) ;  /* 0x0000000000282947 */ /* 0x000fea0003800000 */
[----:B--23--:R-:W2:Y:S02]  /*0a80*/  LDS R4, [UR20+0x8] ;  /* 0x00000814ff047984 */ /* 0x00cea40008000800 */
[----:B--2---:R-:W-:-:S05]  /*0a90*/  LOP3.LUT R4, R4, 0x1800, RZ, 0xb8, !PT ;  /* 0x0000180004047812 */ /* 0x004fca00078eb8ff */
[----:B------:R3:W-:Y:S02]  /*0aa0*/  STS [UR20+0x8], R4 ;  /* 0x00000804ff007988 */ /* 0x0007e40008000814 */
.L_x_25:
[----:B------:R-:W-:Y:S05]  /*0ab0*/  @P2 BREAK B2 ;  /* 0x0000000000022942 */ /* 0x000fea0003800000 */
[----:B------:R-:W-:Y:S05]  /*0ac0*/  @P2 BRA `(.L_x_27) ;  /* 0x0000000000242947 */ /* 0x000fea0003800000 */
[----:B--23--:R-:W2:Y:S01]  /*0ad0*/  LDS R4, [UR20+0x8] ;  /* 0x00000814ff047984 */ /* 0x00cea20008000800 */
[----:B------:R-:W-:-:S05]  /*0ae0*/  IMAD.MOV.U32 R5, RZ, RZ, 0x6000 ;  /* 0x00006000ff057424 */ /* 0x000fca00078e00ff */
[----:B--2---:R-:W-:-:S04]  /*0af0*/  LOP3.LUT R4, R4, 0x4000, R5, 0xd8, !PT ;  /* 0x0000400004047812 */ /* 0x004fc800078ed805 */
[----:B------:R-:W-:-:S05]  /*0b00*/  LOP3.LUT R4, R4, 0x400000, RZ, 0xb8, !PT ;  /* 0x0040000004047812 */ /* 0x000fca00078eb8ff */
[----:B------:R4:W-:Y:S02]  /*0b10*/  STS [UR20+0x8], R4 ;  /* 0x00000804ff007988 */ /* 0x0009e40008000814 */
.L_x_26:
[----:B------:R-:W-:Y:S05]  /*0b20*/  BSYNC B2 ;  /* 0x0000000000027941 */ /* 0x000fea0003800000 */
.L_x_23:
[----:B--234-:R-:W2:Y:S02]  /*0b30*/  @!P2 LDS R4, [UR20+0x8] ;  /* 0x00000814ff04a984 */ /* 0x01cea40008000800 */
[----:B--2---:R-:W-:-:S05]  /*0b40*/  @!P2 LOP3.LUT R4, R4, 0x8000, RZ, 0xb8, !PT ;  /* 0x000080000404a812 */ /* 0x004fca00078eb8ff */
[----:B------:R4:W-:Y:S02]  /*0b50*/  @!P2 STS [UR20+0x8], R4 ;  /* 0x00000804ff00a988 */ /* 0x0009e40008000814 */
.L_x_27:
[----:B------:R-:W-:Y:S05]  /*0b60*/  BSYNC B3 ;  /* 0x0000000000037941 */ /* 0x000fea0003800000 */
.L_x_22:
[----:B------:R-:W-:Y:S05]  /*0b70*/  WARPSYNC.ALL ;  /* 0x0000000000007948 */ /* 0x000fea0003800000 */
[----:B------:R-:W-:-:S04]  /*0b80*/  UIADD3 UR25, UR5, 0x80, URZ ;  /* 0x0000008005197890 */ /* 0x000fc8000fffe03f */
[----:B------:R-:W-:-:S04]  /*0b90*/  UIADD3 UR24, UP0, UR25, UR26, URZ ;  /* 0x0000001a19187290 */ /* 0x000fc8000ff1e03f */
[----:B------:R-:W-:Y:S01]  /*0ba0*/  ULEA.HI.X.SX32 UR25, UR25, UR27, 0x1, UP0 ;  /* 0x0000001b19197291 */ /* 0x000fe200080f0e3f */
[----:B------:R-:W-:Y:S11]  /*0bb0*/  @P0 BRA `(.L_x_28) ;  /* 0x0000000000280947 */ /* 0x000ff60003800000 */
[----:B--234-:R-:W2:Y:S01]  /*0bc0*/  S2R R4, SR_LANEID ;  /* 0x0000000000047919 */ /* 0x01cea20000000000 */
[----:B------:R-:W-:Y:S05]  /*0bd0*/  WARPSYNC.ALL ;  /* 0x0000000000007948 */ /* 0x000fea0003800000 */
[----:B--2---:R-:W-:-:S05]  /*0be0*/  IMAD.SHL.U32 R9, R4, 0x4, RZ ;  /* 0x0000000404097824 */ /* 0x004fca00078e00ff */
[----:B------:R-:W2:Y:S01]  /*0bf0*/  LDS R7, [R9+UR20] ;  /* 0x0000001409077984 */ /* 0x000ea20008000800 */
[----:B------:R-:W-:-:S05]  /*0c00*/  IADD3 R4, P1, R9, UR24, RZ ;  /* 0x0000001809047c10 */ /* 0x000fca000ff3e0ff */
[----:B------:R-:W-:-:S05]  /*0c10*/  IMAD.X R5, RZ, RZ, UR25, P1 ;  /* 0x00000019ff057e24 */ /* 0x000fca00088e06ff */
[----:B--2---:R2:W3:Y:S01]  /*0c20*/  ATOMG.E.EXCH.STRONG.GPU PT, RZ, [R4], R7 ;  /* 0x0000000704ff73a8 */ /* 0x0044e200041ee100 */
[----:B------:R-:W-:-:S04]  /*0c30*/  DEPBAR {5,4,3,2,1,0} ;  /* 0x0000003f0000791a */ /* 0x000fc80000000000 */
[----:B------:R2:W-:Y:S01]  /*0c40*/  UTMACCTL.IV [UR24] ;  /* 0x00000000180079b9 */ /* 0x0005e20008000000 */
[----:B------:R-:W-:Y:S01]  /*0c50*/  NOP ;  /* 0x0000000000007918 */ /* 0x000fe20000000000 */
.L_x_28:
[----:B------:R-:W-:Y:S05]  /*0c60*/  @P0 BRA `(.L_x_29) ;  /* 0x00000000000c0947 */ /* 0x000fea0003800000 */
[----:B------:R0:W-:Y:S01]  /*0c70*/  UTMACMDFLUSH ;  /* 0x00000000000079b7 */ /* 0x0001e20000000000 */
[----:B------:R-:W-:Y:S05]  /*0c80*/  @P0 BRA `(.L_x_29) ;  /* 0x0000000000040947 */ /* 0x000fea0003800000 */
[----:B------:R-:W-:-:S04]  /*0c90*/  DEPBAR.LE SB0, 0x0 ;  /* 0x000080000000791a */ /* 0x000fc80000000000 */
.L_x_29:
[----:B------:R-:W-:Y:S05]  /*0ca0*/  WARPSYNC.ALL ;  /* 0x0000000000007948 */ /* 0x000fea0003800000 */
[----:B---3--:R-:W-:Y:S06]  /*0cb0*/  BAR.SYNC.DEFER_BLOCKING 0x0 ;  /* 0x0000000000007b1d */ /* 0x008fec0000010000 */
[----:B------:R-:W-:Y:S02]  /*0cc0*/  BSSY B3, `(.L_x_30) ;  /* 0x000000b000037945 */ /* 0x000fe40003800000 */
[----:B------:R-:W-:Y:S06]  /*0cd0*/  BAR.SYNC.DEFER_BLOCKING 0x0 ;  /* 0x0000000000007b1d */ /* 0x000fec0000010000 */
[----:B------:R3:W-:Y:S01]  /*0ce0*/  @!P0 STS [R11], RZ ;  /* 0x000000ff0b008388 */ /* 0x0007e20000000800 */
[----:B------:R-:W-:Y:S01]  /*0cf0*/  NOP ;  /* 0x0000000000007918 */ /* 0x000fe20000000000 */
[----:B------:R-:W-:Y:S05]  /*0d00*/  @P2 BRA `(.L_x_31) ;  /* 0x0000000000182947 */ /* 0x000fea0003800000 */
[----:B--2-4-:R-:W2:Y:S01]  /*0d10*/  LDS R4, [UR20+0x8] ;  /* 0x00000814ff047984 */ /* 0x014ea20008000800 */
[----:B---3-5:R-:W3:Y:S01]  /*0d20*/  LDC.64 R10, c[0x0][0x220] ;  /* 0x00008800ff0a7b82 */ /* 0x028ee20000000a00 */
[----:B------:R-:W-:Y:S02]  /*0d30*/  IMAD.MOV.U32 R5, RZ, RZ, 0x70 ;  /* 0x00000070ff057424 */ /* 0x000fe400078e00ff */
[----:B---3--:R3:W-:Y:S03]  /*0d40*/  STS.64 [UR20], R10 ;  /* 0x0000000aff007988 */ /* 0x0087e60008000a14 */
[----:B--2---:R-:W-:-:S05]  /*0d50*/  LOP3.LUT R4, R4, 0x10, R5, 0xd8, !PT ;  /* 0x0000001004047812 */ /* 0x004fca00078ed805 */
[----:B------:R3:W-:Y:S02]  /*0d60*/  STS [UR20+0x8], R4 ;  /* 0x00000804ff007988 */ /* 0x0007e40008000814 */
.L_x_31:
[----:B--2---:R-:W-:Y:S05]  /*0d70*/  BSYNC B3 ;  /* 0x0000000000037941 */ /* 0x004fea0003800000 */
.L_x_30:
[----:B------:R-:W-:Y:S04]  /*0d80*/  BSSY B4, `(.L_x_32) ;  /* 0x0000011000047945 */ /* 0x000fe80003800000 */
[----:B------:R-:W-:Y:S04]  /*0d90*/  BSSY B3, `(.L_x_33) ;  /* 0x000000e000037945 */ /* 0x000fe80003800000 */
[----:B------:R-:W-:Y:S05]  /*0da0*/  @P2 BRA `(.L_x_34) ;  /* 0x0000000000242947 */ /* 0x000fea0003800000 */
[----:B---34-:R-:W2:Y:S01]  /*0db0*/  LDS R4, [UR20+0x34] ;  /* 0x00003414ff047984 */ /* 0x018ea20008000800 */
[----:B------:R-:W-:-:S05]  /*0dc0*/  IMAD.MOV.U32 R5, RZ, RZ, 0x3f000000 ;  /* 0x3f000000ff057424 */ /* 0x000fca00078e00ff */
[----:B--2---:R-:W-:-:S05]  /*0dd0*/  LOP3.LUT R4, R4, 0xff000000, R5, 0xb8, !PT ;  /* 0xff00000004047812 */ /* 0x004fca00078eb805 */
[----:B------:R2:W-:Y:S01]  /*0de0*/  STS [UR20+0x34], R4 ;  /* 0x00003404ff007988 */ /* 0x0005e20008000814 */
[----:B------:R-:W-:Y:S05]  /*0df0*/  @P2 BRA `(.L_x_35) ;  /* 0x00000000001c2947 */ /* 0x000fea0003800000 */
[----:B--2---:R-:W2:Y:S01]  /*0e00*/  LDS R4, [UR20+0x38] ;  /* 0x00003814ff047984 */ /* 0x004ea20008000800 */
[----:B------:R-:W-:-:S05]  /*0e10*/  IMAD.MOV.U32 R5, RZ, RZ, 0x3f ;  /* 0x0000003fff057424 */ /* 0x000fca00078e00ff */
[----:B--2---:R-:W-:-:S05]  /*0e20*/  LOP3.LUT R4, R4, 0xff, R5, 0xb8, !PT ;  /* 0x000000ff04047812 */ /* 0x004fca00078eb805 */
[----:B------:R2:W-:Y:S02]  /*0e30*/  STS [UR20+0x38], R4 ;  /* 0x00003804ff007988 */ /* 0x0005e40008000814 */
.L_x_34:
[----:B------:R-:W-:Y:S05]  /*0e40*/  @P2 BREAK B3 ;  /* 0x0000000000032942 */ /* 0x000fea0003800000 */
[----:B------:R-:W-:Y:S05]  /*0e50*/  @P2 BRA `(.L_x_36) ;  /* 0x00000000000c2947 */ /* 0x000fea0003800000 */
[----:B------:R1:W-:Y:S02]  /*0e60*/  STS [UR20+0x20], R3 ;  /* 0x00002003ff007988 */ /* 0x0003e40008000814 */
.L_x_35:
[----:B------:R-:W-:Y:S05]  /*0e70*/  BSYNC B3 ;  /* 0x0000000000037941 */ /* 0x000fea0003800000 */
.L_x_33:
[----:B------:R1:W-:Y:S02]  /*0e80*/  @!P2 STS [UR20+0x24], R2 ;  /* 0x00002402ff00a988 */ /* 0x0003e40008000814 */
.L_x_36:
[----:B------:R-:W-:Y:S05]  /*0e90*/  BSYNC B4 ;  /* 0x0000000000047941 */ /* 0x000fea0003800000 */
.L_x_32:
[----:B------:R-:W-:Y:S05]  /*0ea0*/  WARPSYNC.ALL ;  /* 0x0000000000007948 */ /* 0x000fea0003800000 */
[----:B------:R-:W-:Y:S04]  /*0eb0*/  BSSY B4, `(.L_x_37) ;  /* 0x000000e000047945 */ /* 0x000fe80003800000 */
[----:B------:R-:W-:Y:S05]  /*0ec0*/  @P2 BRA `(.L_x_38) ;  /* 0x0000000000302947 */ /* 0x000fea0003800000 */
[----:B-1----:R-:W1:Y:S01]  /*0ed0*/  LDS R3, [UR20+0x34] ;  /* 0x00003414ff037984 */ /* 0x002e620008000800 */
[----:B--234-:R-:W2:Y:S03]  /*0ee0*/  LDC.64 R4, c[0x0][0x248] ;  /* 0x00009200ff047b82 */ /* 0x01cea60000000a00 */
        /* <DEDUP_REMOVED lines=10> */
.L_x_38:
[----:B------:R-:W-:Y:S05]  /*0f90*/  BSYNC B4 ;  /* 0x0000000000047941 */ /* 0x000fea0003800000 */
.L_x_37:
[----:B------:R-:W-:Y:S04]  /*0fa0*/  BSSY B4, `(.L_x_39) ;  /* 0x000001a000047945 */ /* 0x000fe80003800000 */
[----:B------:R-:W-:Y:S04]  /*0fb0*/  BSSY B5, `(.L_x_40) ;  /* 0x0000015000057945 */ /* 0x000fe80003800000 */
[----:B------:R-:W-:Y:S05]  /*0fc0*/  @P2 BRA `(.L_x_41) ;  /* 0x0000000000202947 */ /* 0x000fea0003800000 */
[----:B-12---:R-:W1:Y:S02]  /*0fd0*/  LDS R2, [UR20+0x34] ;  /* 0x00003414ff027984 */ /* 0x006e640008000800 */
[----:B-1----:R-:W-:-:S05]  /*0fe0*/  LOP3.LUT R2, R2, 0x38, RZ, 0xb8, !PT ;  /* 0x0000003802027812 */ /* 0x002fca00078eb8ff */
[----:B------:R1:W-:Y:S01]  /*0ff0*/  STS [UR20+0x34], R2 ;  /* 0x00003402ff007988 */ /* 0x0003e20008000814 */
[----:B------:R-:W-:Y:S05]  /*1000*/  @P2 BRA `(.L_x_42) ;  /* 0x0000000000202947 */ /* 0x000fea0003800000 */
[----:B-1----:R-:W1:Y:S01]  /*1010*/  LDS R2, [UR20+0x8] ;  /* 0x00000814ff027984 */ /* 0x002e620008000800 */
[----:B------:R-:W-:-:S05]  /*1020*/  IMAD.MOV.U32 R3, RZ, RZ, 0x780 ;  /* 0x00000780ff037424 */ /* 0x000fca00078e00ff */
[----:B-1----:R-:W-:-:S05]  /*1030*/  LOP3.LUT R2, R2, 0x300, R3, 0xd8, !PT ;  /* 0x0000030002027812 */ /* 0x002fca00078ed803 */
[----:B------:R1:W-:Y:S02]  /*1040*/  STS [UR20+0x8], R2 ;  /* 0x00000802ff007988 */ /* 0x0003e40008000814 */
.L_x_41:
[----:B------:R-:W-:Y:S05]  /*1050*/  @P2 BRA `(.L_x_43) ;  /* 0x0000000000282947 */ /* 0x000fea0003800000 */
[----:B-12---:R-:W1:Y:S02]  /*1060*/  LDS R2, [UR20+0x8] ;  /* 0x00000814ff027984 */ /* 0x006e640008000800 */
[----:B-1----:R-:W-:-:S05]  /*1070*/  LOP3.LUT R2, R2, 0x1800, RZ, 0xb8, !PT ;  /* 0x0000180002027812 */ /* 0x002fca00078eb8ff */
[----:B------:R2:W-:Y:S02]  /*1080*/  STS [UR20+0x8], R2 ;  /* 0x00000802ff007988 */ /* 0x0005e40008000814 */
.L_x_42:
[----:B------:R-:W-:Y:S05]  /*1090*/  @P2 BREAK B5 ;  /* 0x0000000000052942 */ /* 0x000fea0003800000 */
[----:B------:R-:W-:Y:S05]  /*10a0*/  @P2 BRA `(.L_x_44) ;  /* 0x0000000000242947 */ /* 0x000fea0003800000 */
[----:B-12---:R-:W1:Y:S01]  /*10b0*/  LDS R2, [UR20+0x8] ;  /* 0x00000814ff027984 */ /* 0x006e620008000800 */
[----:B------:R-:W-:-:S05]  /*10c0*/  IMAD.MOV.U32 R3, RZ, RZ, 0x6000 ;  /* 0x00006000ff037424 */ /* 0x000fca00078e00ff */
[----:B-1----:R-:W-:-:S04]  /*10d0*/  LOP3.LUT R2, R2, 0x6000, R3, 0xd8, !PT ;  /* 0x0000600002027812 */ /* 0x002fc800078ed803 */
[----:B------:R-:W-:-:S05]  /*10e0*/  LOP3.LUT R2, R2, 0x400000, RZ, 0xb8, !PT ;  /* 0x0040000002027812 */ /* 0x000fca00078eb8ff */
[----:B------:R1:W-:Y:S02]  /*10f0*/  STS [UR20+0x8], R2 ;  /* 0x00000802ff007988 */ /* 0x0003e40008000814 */
.L_x_43:
[----:B------:R-:W-:Y:S05]  /*1100*/  BSYNC B5 ;  /* 0x0000000000057941 */ /* 0x000fea0003800000 */
.L_x_40:
[----:B-12---:R-:W1:Y:S02]  /*1110*/  @!P2 LDS R2, [UR20+0x8] ;  /* 0x00000814ff02a984 */ /* 0x006e640008000800 */
[----:B-1----:R-:W-:-:S05]  /*1120*/  @!P2 LOP3.LUT R2, R2, 0x8000, RZ, 0xb8, !PT ;  /* 0x000080000202a812 */ /* 0x002fca00078eb8ff */
[----:B------:R1:W-:Y:S02]  /*1130*/  @!P2 STS [UR20+0x8], R2 ;  /* 0x00000802ff00a988 */ /* 0x0003e40008000814 */
.L_x_44:
[----:B------:R-:W-:Y:S05]  /*1140*/  BSYNC B4 ;  /* 0x0000000000047941 */ /* 0x000fea0003800000 */
.L_x_39:
[----:B------:R-:W-:Y:S05]  /*1150*/  WARPSYNC.ALL ;  /* 0x0000000000007948 */ /* 0x000fea0003800000 */
[----:B------:R-:W-:Y:S01]  /*1160*/  UIADD3 UR5, UR5, 0x100, URZ ;  /* 0x0000010005057890 */ /* 0x000fe2000fffe03f */
[----:B------:R-:W-:Y:S01]  /*1170*/  ISETP.GE.AND P1, PT, R8, 0x1, PT ;  /* 0x000000010800780c */ /* 0x000fe20003f26270 */
[----:B------:R-:W-:Y:S01]  /*1180*/  IMAD.MOV.U32 R24, RZ, RZ, RZ ;  /* 0x000000ffff187224 */ /* 0x000fe200078e00ff */
[----:B------:R-:W-:Y:S01]  /*1190*/  SHF.R.U32.HI R7, RZ, 0x5, R0 ;  /* 0x00000005ff077819 */ /* 0x000fe20000011600 */
[----:B------:R-:W-:-:S04]  /*11a0*/  UIADD3 UR26, UP0, UR5, UR26, URZ ;  /* 0x0000001a051a7290 */ /* 0x000fc8000ff1e03f */
[----:B------:R-:W-:Y:S01]  /*11b0*/  ULEA.HI.X.SX32 UR27, UR5, UR27, 0x1, UP0 ;  /* 0x0000001b051b7291 */ /* 0x000fe200080f0e3f */
[----:B------:R-:W-:Y:S11]  /*11c0*/  @P0 BRA `(.L_x_45) ;  /* 0x0000000000280947 */ /* 0x000ff60003800000 */
[----:B-12---:R-:W3:Y:S01]  /*11d0*/  S2R R2, SR_LANEID ;  /* 0x0000000000027919 */ /* 0x006ee20000000000 */
[----:B------:R-:W-:Y:S05]  /*11e0*/  WARPSYNC.ALL ;  /* 0x0000000000007948 */ /* 0x000fea0003800000 */
[----:B---34-:R-:W-:-:S05]  /*11f0*/  IMAD.SHL.U32 R4, R2, 0x4, RZ ;  /* 0x0000000402047824 */ /* 0x018fca00078e00ff */
[----:B------:R-:W1:Y:S01]  /*1200*/  LDS R5, [R4+UR20] ;  /* 0x0000001404057984 */ /* 0x000e620008000800 */
[----:B------:R-:W-:-:S05]  /*1210*/  IADD3 R2, P3, R4, UR26, RZ ;  /* 0x0000001a04027c10 */ /* 0x000fca000ff7e0ff */
[----:B------:R-:W-:-:S05]  /*1220*/  IMAD.X R3, RZ, RZ, UR27, P3 ;  /* 0x0000001bff037e24 */ /* 0x000fca00098e06ff */
[----:B-1----:R1:W2:Y:S01]  /*1230*/  ATOMG.E.EXCH.STRONG.GPU PT, RZ, [R2], R5 ;  /* 0x0000000502ff73a8 */ /* 0x0022a200041ee100 */
[----:B------:R-:W-:-:S04]  /*1240*/  DEPBAR {5,4,3,2,1,0} ;  /* 0x0000003f0000791a */ /* 0x000fc80000000000 */
[----:B------:R1:W-:Y:S01]  /*1250*/  UTMACCTL.IV [UR26] ;  /* 0x000000001a0079b9 */ /* 0x0003e20008000000 */
[----:B------:R-:W-:Y:S01]  /*1260*/  NOP ;  /* 0x0000000000007918 */ /* 0x000fe20000000000 */
.L_x_45:
[----:B------:R-:W-:Y:S05]  /*1270*/  @P0 BRA `(.L_x_46) ;  /* 0x00000000000c0947 */ /* 0x000fea0003800000 */
[----:B------:R0:W-:Y:S01]  /*1280*/  UTMACMDFLUSH ;  /* 0x00000000000079b7 */ /* 0x0001e20000000000 */
[----:B------:R-:W-:Y:S05]  /*1290*/  @P0 BRA `(.L_x_46) ;  /* 0x0000000000040947 */ /* 0x000fea0003800000 */
[----:B------:R-:W-:-:S04]  /*12a0*/  DEPBAR.LE SB0, 0x0 ;  /* 0x000080000000791a */ /* 0x000fc80000000000 */
.L_x_46:
[----:B------:R-:W-:Y:S05]  /*12b0*/  WARPSYNC.ALL ;  /* 0x0000000000007948 */ /* 0x000fea0003800000 */
[----:B--2---:R-:W-:Y:S01]  /*12c0*/  BAR.SYNC.DEFER_BLOCKING 0x0 ;  /* 0x0000000000007b1d */ /* 0x004fe20000010000 */
[----:B------:R-:W-:Y:S01]  /*12d0*/  R2UR UR21, R7 ;  /* 0x00000000071572ca */ /* 0x000fe200000e0000 */
[----:B------:R-:W-:Y:S01]  /*12e0*/  USHF.L.U32 UR15, UR29, 0x6, URZ ;  /* 0x000000061d0f7899 */ /* 0x000fe2000800063f */
[----:B------:R-:W-:Y:S01]  /*12f0*/  IMAD.MOV.U32 R25, RZ, RZ, RZ ;  /* 0x000000ffff197224 */ /* 0x000fe200078e00ff */
[----:B------:R-:W-:Y:S02]  /*1300*/  CS2R R26, SRZ ;  /* 0x00000000001a7805 */ /* 0x000fe4000001ff00 */
[----:B------:R-:W-:Y:S01]  /*1310*/  CS2R R28, SRZ ;  /* 0x00000000001c7805 */ /* 0x000fe2000001ff00 */
[----:B------:R-:W-:Y:S01]  /*1320*/  VOTEU.ALL UP0, P2 ;  /* 0x00000000003f7886 */ /* 0x000fe20001000000 */
[----:B------:R-:W-:Y:S01]  /*1330*/  UMOV UR6, 0x1 ;  /* 0x0000000100067882 */ /* 0x000fe20000000000 */
[----:B------:R-:W-:Y:S01]  /*1340*/  VOTEU.ALL UP1, P2 ;  /* 0x00000000003f7886 */ /* 0x000fe20001020000 */
[----:B------:R-:W-:Y:S01]  /*1350*/  VOTEU.ALL UP2, P2 ;  /* 0x00000000003f7886 */ /* 0x000fe20001040000 */
[----:B------:R-:W-:Y:S01]  /*1360*/  CS2R R30, SRZ ;  /* 0x00000000001e7805 */ /* 0x000fe2000001ff00 */
[----:B------:R-:W-:-:S04]  /*1370*/  @!UP0 UIADD3 UR8, -UR6, 0x100000, URZ ;  /* 0x0010000006088890 */ /* 0x000fc8000fffe13f */
[----:B------:R-:W-:Y:S02]  /*1380*/  @!UP0 USHF.L.U32 UR9, UR8, 0xb, URZ ;  /* 0x0000000b08098899 */ /* 0x000fe4000800063f */
[----:B------:R-:W-:Y:S01]  /*1390*/  @!UP0 USHF.L.U32 UR8, UR8, 0x1, URZ ;  /* 0x0000000108088899 */ /* 0x000fe2000800063f */
        /* <DEDUP_REMOVED lines=9> */
[----:B------:R-:W-:Y:S01]  /*1430*/  VOTEU.ALL UP0, P2 ;  /* 0x00000000003f7886 */ /* 0x000fe20001000000 */
[----:B------:R-:W-:Y:S02]  /*1440*/  CS2R R38, SRZ ;  /* 0x0000000000267805 */ /* 0x000fe4000001ff00 */
[----:B------:R-:W-:Y:S02]  /*1450*/  CS2R R40, SRZ ;  /* 0x0000000000287805 */ /* 0x000fe4000001ff00 */
[----:B------:R-:W-:Y:S02]  /*1460*/  CS2R R42, SRZ ;  /* 0x00000000002a7805 */ /* 0x000fe4000001ff00 */
[----:B------:R-:W-:-:S02]  /*1470*/  CS2R R44, SRZ ;  /* 0x00000000002c7805 */ /* 0x000fc4000001ff00 */
[----:B------:R-:W-:Y:S02]  /*1480*/  CS2R R46, SRZ ;  /* 0x00000000002e7805 */ /* 0x000fe4000001ff00 */
[----:B------:R-:W-:Y:S01]  /*1490*/  CS2R R48, SRZ ;  /* 0x0000000000307805 */ /* 0x000fe2000001ff00 */
[----:B------:R-:W2:Y:S02]  /*14a0*/  FENCE.VIEW.ASYNC.S ;  /* 0x00000000000073c6 */ /* 0x000ea40000000000 */
[----:B--2---:R-:W2:Y:S02]  /*14b0*/  @!UP0 SYNCS.EXCH.64 URZ, [UR20+0x9000], UR8 ;  /* 0x00900008143f85b2 */ /* 0x004ea40008000100 */
[----:B--2---:R-:W-:Y:S01]  /*14c0*/  BAR.SYNC.DEFER_BLOCKING 0x0 ;  /* 0x0000000000007b1d */ /* 0x004fe20000010000 */
[----:B------:R-:W-:Y:S02]  /*14d0*/  CS2R R50, SRZ ;  /* 0x0000000000327805 */ /* 0x000fe4000001ff00 */
[----:B------:R-:W-:-:S02]  /*14e0*/  CS2R R52, SRZ ;  /* 0x0000000000347805 */ /* 0x000fc4000001ff00 */
[----:B------:R-:W-:Y:S01]  /*14f0*/  CS2R R54, SRZ ;  /* 0x0000000000367805 */ /* 0x000fe2000001ff00 */
[----:B------:R2:W4:Y:S02]  /*1500*/  @!UP1 SYNCS.EXCH.64 URZ, [UR20+0x9008], UR10 ;  /* 0x0090080a143f95b2 */ /* 0x0005240008000100 */
[----:B----4-:R-:W-:Y:S01]  /*1510*/  BAR.SYNC.DEFER_BLOCKING 0x0 ;  /* 0x0000000000007b1d */ /* 0x010fe20000010000 */
[----:B--2---:R-:W-:-:S05]  /*1520*/  USHF.L.U32 UR11, UR28, 0x7, URZ ;  /* 0x000000071c0b7899 */ /* 0x004fca000800063f */
[----:B------:R2:W4:Y:S01]  /*1530*/  @!UP2 SYNCS.EXCH.64 URZ, [UR20+0x9010], UR6 ;  /* 0x00901006143fa5b2 */ /* 0x0005220008000100 */
[----:B------:R-:W-:Y:S06]  /*1540*/  @!P1 BRA `(.L_x_47) ;  /* 0x0000000400409947 */ /* 0x000fec0003800000 */
[----:B------:R-:W-:Y:S02]  /*1550*/  CS2R R24, SRZ ;  /* 0x0000000000187805 */ /* 0x000fe4000001ff00 */
[----:B------:R-:W-:Y:S02]  /*1560*/  CS2R R26, SRZ ;  /* 0x00000000001a7805 */ /* 0x000fe4000001ff00 */
[----:B------:R-:W-:Y:S02]  /*1570*/  CS2R R28, SRZ ;  /* 0x00000000001c7805 */ /* 0x000fe4000001ff00 */
[----:B------:R-:W-:Y:S02]  /*1580*/  CS2R R30, SRZ ;  /* 0x00000000001e7805 */ /* 0x000fe4000001ff00 */
[----:B------:R-:W-:Y:S02]  /*1590*/  CS2R R32, SRZ ;  /* 0x0000000000207805 */ /* 0x000fe4000001ff00 */
[----:B------:R-:W-:-:S02]  /*15a0*/  CS2R R34, SRZ ;  /* 0x0000000000227805 */ /* 0x000fc4000001ff00 */
        /* <DEDUP_REMOVED lines=9> */
[----:B------:R-:W-:Y:S01]  /*1640*/  CS2R R54, SRZ ;  /* 0x0000000000367805 */ /* 0x000fe2000001ff00 */
[----:B------:R-:W-:Y:S01]  /*1650*/  UMOV UR5, URZ ;  /* 0x0000003f00057c82 */ /* 0x000fe20008000000 */
[----:B------:R-:W-:-:S05]  /*1660*/  UMOV UR14, URZ ;  /* 0x0000003f000e7c82 */ /* 0x000fca0008000000 */
.L_x_49:
[----:B----4-:R-:W-:Y:S01]  /*1670*/  BAR.SYNC.DEFER_BLOCKING 0x0 ;  /* 0x0000000000007b1d */ /* 0x010fe20000010000 */
[----:B------:R-:W-:Y:S01]  /*1680*/  ULEA UR18, UR5, UR20, 0x3 ;  /* 0x0000001405127291 */ /* 0x000fe2000f8e183f */
[----:B-1----:R-:W-:Y:S01]  /*1690*/  @!P2 IMAD.MOV.U32 R2, RZ, RZ, 0x3000 ;  /* 0x00003000ff02a424 */ /* 0x002fe200078e00ff */
[----:B------:R-:W-:Y:S01]  /*16a0*/  ELECT P0, URZ, PT ;  /* 0x00000000003f782f */ /* 0x000fe20003800000 */
[----:B------:R-:W-:-:S03]  /*16b0*/  ULEA UR12, UR5, UR20, 0xc ;  /* 0x00000014050c7291 */ /* 0x000fc6000f8e603f */
[----:B------:R-:W-:Y:S02]  /*16c0*/  ISETP.LT.U32.AND P0, PT, R6, 0x20, P0 ;  /* 0x000000200600780c */ /* 0x000fe40000701070 */
[----:B------:R-:W-:Y:S01]  /*16d0*/  ELECT P1, URZ, PT ;  /* 0x00000000003f782f */ /* 0x000fe20003820000 */
[----:B------:R-:W-:-:S03]  /*16e0*/  UIADD3 UR12, UR12, 0x6000, URZ ;  /* 0x000060000c0c7890 */ /* 0x000fc6000fffe03f */
[----:B------:R-:W-:Y:S01]  /*16f0*/  ISETP.LT.U32.AND P1, PT, R6, 0x20, P1 ;  /* 0x000000200600780c */ /* 0x000fe20000f21070 */
[----:B------:R-:W-:Y:S01]  /*1700*/  ULEA UR8, UR5, UR20, 0xd ;  /* 0x0000001405087291 */ /* 0x000fe2000f8e683f */
[----:B------:R-:W-:-:S05]  /*1710*/  UMOV UR10, UR14 ;  /* 0x0000000e000a7c82 */ /* 0x000fca0008000000 */
[----:B------:R-:W-:Y:S01]  /*1720*/  VOTEU.ANY UP0, P0 ;  /* 0x00000000003f7886 */ /* 0x000fe20000000100 */
[----:B------:R-:W-:Y:S01]  /*1730*/  VOTEU.ANY UP2, P0 ;  /* 0x00000000003f7886 */ /* 0x000fe20000040100 */
[----:B------:R1:W-:Y:S03]  /*1740*/  @!P2 SYNCS.ARRIVE.TRANS64 RZ, [UR18+0x9000], R2 ;  /* 0x00900002ffffa9a7 */ /* 0x0003e60008000012 */
[----:B------:R-:W-:Y:S01]  /*1750*/  @UP0 UIADD3 UR13, UR18, 0x9000, URZ ;  /* 0x00009000120d0890 */ /* 0x000fe2000fffe03f */
[----:B--2---:R-:W-:Y:S01]  /*1760*/  @UP0 UMOV UR6, UR22 ;  /* 0x0000001600060c82 */ /* 0x004fe20008000000 */
[----:B------:R-:W-:Y:S01]  /*1770*/  @UP0 UMOV UR7, UR23 ;  /* 0x0000001700070c82 */ /* 0x000fe20008000000 */
[----:B------:R-:W-:Y:S01]  /*1780*/  BAR.SYNC.DEFER_BLOCKING 0x0 ;  /* 0x0000000000007b1d */ /* 0x000fe20000010000 */
[----:B-1----:R-:W-:-:S05]  /*1790*/  IMAD.U32 R2, RZ, RZ, UR4 ;  /* 0x00000004ff027e24 */ /* 0x002fca000f8e00ff */
[----:B------:R-:W-:Y:S01]  /*17a0*/  VOTEU.ANY UP1, P1 ;  /* 0x00000000003f7886 */ /* 0x000fe20000820100 */
[----:B------:R-:W-:Y:S01]  /*17b0*/  VOTEU.ANY UP3, P1 ;  /* 0x00000000003f7886 */ /* 0x000fe20000860100 */
[----:B------:R-:W-:-:S03]  /*17c0*/  SHF.L.U32 R2, R2, 0x1f, RZ ;  /* 0x0000001f02027819 */ /* 0x000fc600000006ff */
[----:B------:R-:W-:Y:S01]  /*17d0*/  @UP1 UIADD3 UR9, UR18, 0x9000, URZ ;  /* 0x0000900012091890 */ /* 0x000fe2000fffe03f */
[----:B------:R-:W-:Y:S01]  /*17e0*/  @UP1 UMOV UR16, UR24 ;  /* 0x0000001800101c82 */ /* 0x000fe20008000000 */
[----:B------:R-:W-:Y:S01]  /*17f0*/  @UP1 UMOV UR17, UR25 ;  /* 0x0000001900111c82 */ /* 0x000fe20008000000 */
[----:B------:R1:W-:Y:S01]  /*1800*/  @UP2 UTMALDG.2D [UR12], [UR6] ;  /* 0x0000000c060025b4 */ /* 0x0003e20008008000 */
[----:B------:R2:W-:Y:S06]  /*1810*/  MEMBAR.ALL.CTA ;  /* 0x0000000000007992 */ /* 0x0005ec0000008000 */
[----:B--2---:R-:W2:Y:S02]  /*1820*/  FENCE.VIEW.ASYNC.S ;  /* 0x00000000000073c6 */ /* 0x004ea40000000000 */
[----:B--2---:R-:W-:Y:S06]  /*1830*/  BAR.SYNC.DEFER_BLOCKING 0x0 ;  /* 0x0000000000007b1d */ /* 0x004fec0000010000 */
[----:B------:R1:W-:Y:S02]  /*1840*/  @UP3 UTMALDG.2D [UR8], [UR16] ;  /* 0x00000008100035b4 */ /* 0x0003e40008008000 */
[----:B------:R-:W-:Y:S06]  /*1850*/  BAR.SYNC.DEFER_BLOCKING 0x0 ;  /* 0x0000000000007b1d */ /* 0x000fec0000010000 */
[----:B------:R-:W2:Y:S02]  /*1860*/  SYNCS.PHASECHK.TRANS64.TRYWAIT P0, [UR18+0x9000], R2 ;  /* 0x00900002ff0075a7 */ /* 0x000ea40008000152 */
[----:B-12---:R-:W-:Y:S05]  /*1870*/  @!P0 BRA `(.L_x_48) ;  /* 0x0000000400648947 */ /* 0x006fea0003800000 */
.L_x_50:
[----:B------:R-:W-:Y:S01]  /*1880*/  USHF.L.U32 UR6, UR21, 0x6, URZ ;  /* 0x0000000615067899 */ /* 0x000fe2000800063f */
[----:B------:R-:W-:Y:S02]  /*1890*/  WARPGROUP.DEPBAR.LE gsb0, 0x0 ;  /* 0x00008000000079c5 */ /* 0x000fe40000010000 */
[----:B------:R-:W-:Y:S01]  /*18a0*/  USHF.R.U32.HI UR7, URZ, 0x4, UR12 ;  /* 0x000000043f077899 */ /* 0x000fe2000801160c */
[----:B------:R-:W-:Y:S01]  /*18b0*/  WARPGROUP.ARRIVE ;  /* 0x00000000000079c5 */ /* 0x000fe20000000000 */
[----:B------:R-:W-:Y:S01]  /*18c0*/  ULOP3.LUT UR6, UR6, 0x100, URZ, 0xc0, !UPT ;  /* 0x0000010006067892 */ /* 0x000fe2000f8ec03f */
[----:B------:R-:W1:Y:S01]  /*18d0*/  LDC R2, c[0x0][0x230] ;  /* 0x00008c00ff027b82 */ /* 0x000e620000000800 */
[----:B------:R-:W-:Y:S01]  /*18e0*/  UMOV UR17, 0x80000020 ;  /* 0x8000002000117882 */ /* 0x000fe20000000000 */
[----:B------:R-:W-:Y:S01]  /*18f0*/  UMOV UR19, 0x80000020 ;  /* 0x8000002000137882 */ /* 0x000fe20000000000 */
[----:B------:R-:W-:Y:S02]  /*1900*/  ULEA.HI UR8, UR8, UR6, URZ, 0x1c ;  /* 0x0000000608087291 */ /* 0x000fe4000f8fe03f */
[----:B------:R-:W-:-:S02]  /*1910*/  USGXT.U32 UR6, UR7, 0xe ;  /* 0x0000000e0706789a */ /* 0x000fc40008000000 */
[----:B------:R-:W-:Y:S02]  /*1920*/  ULOP3.LUT UR8, UR8, 0x3fff, URZ, 0xc0, !UPT ;  /* 0x00003fff08087892 */ /* 0x000fe4000f8ec03f */
[----:B------:R-:W-:Y:S01]  /*1930*/  UIADD3 UR14, UR14, 0x20, URZ ;  /* 0x000000200e0e7890 */ /* 0x000fe2000fffe03f */
[----:B------:R-:W-:Y:S02]  /*1940*/  UMOV UR7, URZ ;  /* 0x0000003f00077c82 */ /* 0x000fe40008000000 */
[----:B------:R-:W-:Y:S01]  /*1950*/  UMOV UR16, UR6 ;  /* 0x0000000600107c82 */ /* 0x000fe20008000000 */
[----:B------:R-:W-:Y:S01]  /*1960*/  UIADD3 UR5, UR5, 0x1, URZ ;  /* 0x0000000105057890 */ /* 0x000fe2000fffe03f */
[----:B------:R-:W-:Y:S01]  /*1970*/  UMOV UR18, UR8 ;  /* 0x0000000800127c82 */ /* 0x000fe20008000000 */
[----:B------:R-:W-:Y:S01]  /*1980*/  UMOV UR9, URZ ;  /* 0x0000003f00097c82 */ /* 0x000fe20008000000 */
[----:B------:R-:W-:Y:S01]  /*1990*/  HGMMA.64x64x16.F32 R24, gdesc[UR16], R24 ;  /* 0x00e00000101879f0 */ /* 0x000fe20008700818 */
[----:B------:R-:W-:Y:S01]  /*19a0*/  UMOV UR18, 0xfffffffe ;  /* 0xfffffffe00127882 */ /* 0x000fe20000000000 */
[----:B------:R-:W-:Y:S01]  /*19b0*/  UMOV UR19, 0x7fffffdf ;  /* 0x7fffffdf00137882 */ /* 0x000fe20000000000 */
[----:B------:R-:W-:-:S02]  /*19c0*/  UISETP.NE.U32.AND UP0, UPT, UR5, 0x3, UPT ;  /* 0x000000030500788c */ /* 0x000fc4000bf05070 */
[----:B------:R-:W-:Y:S01]  /*19d0*/  UIADD3.64 UR16, UR6, -UR18, URZ ;  /* 0x8000001206107297 */ /* 0x000fe2000fffe03f */
[----:B-1----:R-:W-:Y:S01]  /*19e0*/  ISETP.LE.AND P0, PT, R2, UR14, PT ;  /* 0x0000000e02007c0c */ /* 0x002fe2000bf03270 */
[----:B------:R-:W-:Y:S02]  /*19f0*/  UIADD3.64 UR18, UR8, -UR18, URZ ;  /* 0x8000001208127297 */ /* 0x000fe4000fffe03f */
[----:B------:R-:W-:Y:S02]  /*1a00*/  USEL UR6, URZ, 0x1, UP0 ;  /* 0x000000013f067887 */ /* 0x000fe40008000000 */
[----:B------:R-:W-:Y:S02]  /*1a10*/  USEL UR5, UR5, URZ, UP0 ;  /* 0x0000003f05057287 */ /* 0x000fe40008000000 */
[----:B------:R-:W-:-:S03]  /*1a20*/  ULOP3.LUT UR4, UR4, UR6, URZ, 0x3c, !UPT ;  /* 0x0000000604047292 */ /* 0x000fc6000f8e3c3f */
[----:B------:R-:W-:Y:S03]  /*1a30*/  HGMMA.64x64x16.F32 R24, gdesc[UR16], R24, gsb0 ;  /* 0x00e00000101879f0 */ /* 0x000fe60008000818 */
[----:B------:R-:W-:Y:S06]  /*1a40*/  @!P0 BRA `(.L_x_49) ;  /* 0xfffffffc00088947 */ /* 0x000fec000383ffff */
.L_x_47:
[----:B------:R-:W-:Y:S02]  /*1a50*/  WARPGROUP.DEPBAR.LE gsb0, 0x0 ;  /* 0x00008000000079c5 */ /* 0x000fe40000010000 */
[----:B----4-:R-:W-:Y:S01]  /*1a60*/  BAR.SYNC.DEFER_BLOCKING 0x0 ;  /* 0x0000000000007b1d */ /* 0x010fe20000010000 */
[C---:B-1----:R-:W-:Y:S01]  /*1a70*/  IMAD.SHL.U32 R2, R0.reuse, 0x80, RZ ;  /* 0x0000008000027824 */ /* 0x042fe200078e00ff */
[----:B------:R-:W-:Y:S01]  /*1a80*/  F2FP.F16.F32.PACK_AB R24, R25, R24 ;  /* 0x000000181918723e */ /* 0x000fe200000000ff */
[----:B------:R-:W-:Y:S01]  /*1a90*/  IMAD.SHL.U32 R3, R0, 0x40, RZ ;  /* 0x0000004000037824 */ /* 0x000fe200078e00ff */
[----:B------:R-:W-:Y:S02]  /*1aa0*/  F2FP.F16.F32.PACK_AB R25, R27, R26 ;  /* 0x0000001a1b19723e */ /* 0x000fe400000000ff */
[----:B------:R-:W-:Y:S02]  /*1ab0*/  ELECT P0, URZ, PT ;  /* 0x00000000003f782f */ /* 0x000fe40003800000 */
[----:B------:R-:W-:Y:S01]  /*1ac0*/  LOP3.LUT R2, R2, 0x780, RZ, 0xc0, !PT ;  /* 0x0000078002027812 */ /* 0x000fe200078ec0ff */
[----:B------:R-:W-:Y:S01]  /*1ad0*/  ULOP3.LUT UR21, UR21, 0x1, URZ, 0xc0, !UPT ;  /* 0x0000000115157892 */ /* 0x000fe2000f8ec03f */
[----:B------:R-:W-:Y:S01]  /*1ae0*/  F2FP.F16.F32.PACK_AB R32, R33, R32 ;  /* 0x000000202120723e */ /* 0x000fe200000000ff */
[----:B------:R-:W-:Y:S01]  /*1af0*/  UMOV UR10, UR15 ;  /* 0x0000000f000a7c82 */ /* 0x000fe20008000000 */
[----:B---3--:R-:W-:Y:S01]  /*1b00*/  LOP3.LUT R4, R2, 0x3800, R3, 0xf8, !PT ;  /* 0x0000380002047812 */ /* 0x008fe200078ef803 */
[----:B------:R-:W-:Y:S01]  /*1b10*/  IMAD.SHL.U32 R2, R0, 0x10, RZ ;  /* 0x0000001000027824 */ /* 0x000fe200078e00ff */
[----:B------:R-:W-:Y:S01]  /*1b20*/  F2FP.F16.F32.PACK_AB R26, R29, R28 ;  /* 0x0000001c1d1a723e */ /* 0x000fe200000000ff */
[----:B------:R-:W-:Y:S01]  /*1b30*/  ULEA UR9, UR21, UR11, 0x6 ;  /* 0x0000000b15097291 */ /* 0x000fe2000f8e303f */
[----:B------:R-:W-:Y:S01]  /*1b40*/  F2FP.F16.F32.PACK_AB R27, R31, R30 ;  /* 0x0000001e1f1b723e */ /* 0x000fe200000000ff */
[----:B------:R-:W-:Y:S01]  /*1b50*/  ULEA UR8, UR21, UR20, 0xd ;  /* 0x0000001415087291 */ /* 0x000fe2000f8e683f */
[----:B------:R-:W-:-:S02]  /*1b60*/  LOP3.LUT R3, R2, 0x70, RZ, 0xc0, !PT ;  /* 0x0000007002037812 */ /* 0x000fc400078ec0ff */
[----:B------:R-:W-:Y:S02]  /*1b70*/  F2FP.F16.F32.PACK_AB R33, R35, R34 ;  /* 0x000000222321723e */ /* 0x000fe400000000ff */
[----:B------:R-:W-:Y:S02]  /*1b80*/  LOP3.LUT R3, R3, 0x10, R0, 0x78, !PT ;  /* 0x0000001003037812 */ /* 0x000fe400078e7800 */
[----:B------:R-:W-:Y:S01]  /*1b90*/  F2FP.F16.F32.PACK_AB R40, R41, R40 ;  /* 0x000000282928723e */ /* 0x000fe200000000ff */
[----:B------:R-:W1:Y:S02]  /*1ba0*/  @!P2 SYNCS.CCTL.IV [UR20+0x9000] ;  /* 0x00900000ff00a9b1 */ /* 0x000e640008000014 */
[----:B-1----:R-:W-:Y:S01]  /*1bb0*/  BAR.SYNC.DEFER_BLOCKING 0x0 ;  /* 0x0000000000007b1d */ /* 0x002fe20000010000 */
[----:B------:R-:W-:Y:S02]  /*1bc0*/  LOP3.LUT R3, R4, R3, RZ, 0xfc, !PT ;  /* 0x0000000304037212 */ /* 0x000fe400078efcff */
[----:B------:R-:W-:-:S02]  /*1bd0*/  F2FP.F16.F32.PACK_AB R34, R37, R36 ;  /* 0x000000242522723e */ /* 0x000fc400000000ff */
[C---:B------:R-:W-:Y:S01]  /*1be0*/  LOP3.LUT R2, R3.reuse, 0x20, RZ, 0x3c, !PT ;  /* 0x0000002003027812 */ /* 0x040fe200078e3cff */
[C---:B------:R-:W-:Y:S01]  /*1bf0*/  VIADD R0, R3.reuse, UR20 ;  /* 0x0000001403007c36 */ /* 0x040fe20008000000 */
[C---:B------:R-:W-:Y:S02]  /*1c00*/  LOP3.LUT R4, R3.reuse, 0x40, RZ, 0x3c, !PT ;  /* 0x0000004003047812 */ /* 0x040fe400078e3cff */
[----:B------:R-:W-:Y:S01]  /*1c10*/  LOP3.LUT R3, R3, 0x60, RZ, 0x3c, !PT ;  /* 0x0000006003037812 */ /* 0x000fe200078e3cff */
[----:B------:R-:W-:Y:S01]  /*1c20*/  VIADD R2, R2, UR20 ;  /* 0x0000001402027c36 */ /* 0x000fe20008000000 */
[----:B------:R-:W-:Y:S01]  /*1c30*/  F2FP.F16.F32.PACK_AB R35, R39, R38 ;  /* 0x000000262723723e */ /* 0x000fe200000000ff */
[----:B------:R-:W-:Y:S01]  /*1c40*/  VIADD R4, R4, UR20 ;  /* 0x0000001404047c36 */ /* 0x000fe20008000000 */
[----:B------:R-:W-:Y:S01]  /*1c50*/  F2FP.F16.F32.PACK_AB R41, R43, R42 ;  /* 0x0000002a2b29723e */ /* 0x000fe200000000ff */
[----:B------:R-:W-:Y:S01]  /*1c60*/  VIADD R3, R3, UR20 ;  /* 0x0000001403037c36 */ /* 0x000fe20008000000 */
[----:B------:R-:W-:-:S02]  /*1c70*/  F2FP.F16.F32.PACK_AB R48, R49, R48 ;  /* 0x000000303130723e */ /* 0x000fc400000000ff */
[----:B------:R-:W-:Y:S02]  /*1c80*/  F2FP.F16.F32.PACK_AB R42, R45, R44 ;  /* 0x0000002c2d2a723e */ /* 0x000fe400000000ff */
[----:B------:R-:W-:Y:S02]  /*1c90*/  F2FP.F16.F32.PACK_AB R43, R47, R46 ;  /* 0x0000002e2f2b723e */ /* 0x000fe400000000ff */
[----:B------:R-:W-:Y:S02]  /*1ca0*/  F2FP.F16.F32.PACK_AB R49, R51, R50 ;  /* 0x000000323331723e */ /* 0x000fe400000000ff */
[----:B------:R-:W-:Y:S01]  /*1cb0*/  F2FP.F16.F32.PACK_AB R50, R53, R52 ;  /* 0x000000343532723e */ /* 0x000fe200000000ff */
[----:B------:R-:W1:Y:S02]  /*1cc0*/  @!P2 SYNCS.CCTL.IV [UR20+0x9008] ;  /* 0x00900800ff00a9b1 */ /* 0x000e640008000014 */
[----:B-1----:R-:W-:Y:S01]  /*1cd0*/  BAR.SYNC.DEFER_BLOCKING 0x0 ;  /* 0x0000000000007b1d */ /* 0x002fe20000010000 */
[----:B------:R-:W-:-:S02]  /*1ce0*/  F2FP.F16.F32.PACK_AB R51, R55, R54 ;  /* 0x000000363733723e */ /* 0x000fc400000000ff */
[----:B------:R-:W-:-:S13]  /*1cf0*/  ISETP.LT.U32.AND P0, PT, R6, 0x40, P0 ;  /* 0x000000400600780c */ /* 0x000fda0000701070 */
[----:B------:R-:W-:Y:S01]  /*1d00*/  VOTEU.ANY UP0, P0 ;  /* 0x00000000003f7886 */ /* 0x000fe20000000100 */
[----:B------:R-:W-:-:S04]  /*1d10*/  VOTEU.ANY UP1, P0 ;  /* 0x00000000003f7886 */ /* 0x000fc80000020100 */
[----:B--2---:R-:W-:Y:S01]  /*1d20*/  @UP0 UMOV UR6, UR26 ;  /* 0x0000001a00060c82 */ /* 0x004fe20008000000 */
[----:B------:R-:W-:Y:S01]  /*1d30*/  @UP0 UMOV UR7, UR27 ;  /* 0x0000001b00070c82 */ /* 0x000fe20008000000 */
[----:B------:R-:W1:Y:S02]  /*1d40*/  @!P2 SYNCS.CCTL.IV [UR20+0x9010] ;  /* 0x00901000ff00a9b1 */ /* 0x000e640008000014 */
[----:B-1----:R-:W-:Y:S04]  /*1d50*/  STSM.16.M88.4 [R0], R24 ;  /* 0x0000001800007844 */ /* 0x002fe80000000200 */
[----:B------:R-:W-:Y:S04]  /*1d60*/  STSM.16.M88.4 [R2], R32 ;  /* 0x0000002002007844 */ /* 0x000fe80000000200 */
[----:B------:R-:W-:Y:S04]  /*1d70*/  STSM.16.M88.4 [R4], R40 ;  /* 0x0000002804007844 */ /* 0x000fe80000000200 */
[----:B------:R-:W-:Y:S01]  /*1d80*/  STSM.16.M88.4 [R3], R48 ;  /* 0x0000003003007844 */ /* 0x000fe20000000200 */
[----:B------:R1:W-:Y:S06]  /*1d90*/  MEMBAR.ALL.CTA ;  /* 0x0000000000007992 */ /* 0x0003ec0000008000 */
[----:B-1----:R-:W1:Y:S02]  /*1da0*/  FENCE.VIEW.ASYNC.S ;  /* 0x00000000000073c6 */ /* 0x002e640000000000 */
[----:B-1----:R-:W-:Y:S06]  /*1db0*/  BAR.SYNC.DEFER_BLOCKING 0x0 ;  /* 0x0000000000007b1d */ /* 0x002fec0000010000 */
[----:B------:R1:W-:Y:S01]  /*1dc0*/  @UP1 UTMASTG.2D [UR8], [UR6] ;  /* 0x00000008060013b5 */ /* 0x0003e20008008000 */
[----:B------:R0:W-:Y:S01]  /*1dd0*/  UTMACMDFLUSH ;  /* 0x00000000000079b7 */ /* 0x0001e20000000000 */
[----:B------:R-:W-:-:S04]  /*1de0*/  DEPBAR.LE SB0, 0x0 ;  /* 0x000080000000791a */ /* 0x000fc80000000000 */
[----:B------:R-:W-:Y:S06]  /*1df0*/  BAR.SYNC.DEFER_BLOCKING 0x0 ;  /* 0x0000000000007b1d */ /* 0x000fec0000010000 */
[----:B-1----:R-:W-:Y:S05]  /*1e00*/  EXIT ;  /* 0x000000000000794d */ /* 0x002fea0003800000 */
.L_x_48:
[----:B------:R-:W1:Y:S02]  /*1e10*/  SYNCS.PHASECHK.TRANS64.TRYWAIT P0, [UR18+0x9000], R2 ;  /* 0x00900002ff0075a7 */ /* 0x000e640008000152 */
[----:B-1----:R-:W-:Y:S05]  /*1e20*/  @!P0 BRA `(.L_x_48) ;  /* 0xfffffffc00f88947 */ /* 0x002fea000383ffff */
[----:B------:R-:W-:Y:S05]  /*1e30*/  BRA `(.L_x_50) ;  /* 0xfffffff800907947 */ /* 0x000fea000383ffff */
.L_x_51:
[----:B------:R-:W-:-:S00]  /*1e40*/  BRA `(.L_x_51) ;  /* 0xfffffffc00fc7947 */ /* 0x000fc0000383ffff */
[----:B------:R-:W-:-:S00]  /*1e50*/  NOP ;  /* 0x0000000000007918 */ /* 0x000fc00000000000 */
        /* <DEDUP_REMOVED lines=10> */
.L_x_52:


//--------------------- .nv.shared.gluon_wgmma    --------------------------
	.section	.nv.shared.gluon_wgmma,"aw",@nobits
	.sectionflags	@""
	.align	16
	.zero		1024


//--------------------- .nv.shared.reserved.0     --------------------------
	.section	.nv.shared.reserved.0,"aw",@nobits
	.weak		__nv_reservedSMEM_offset_0_alias
	.size		__nv_reservedSMEM_offset_0_alias, 0, 0
	.other		__nv_reservedSMEM_offset_0_alias,@"STO_CUDA_RESERVED_SHARED STV_DEFAULT"
__nv_reservedSMEM_offset_0_alias:
	.zero		0


//--------------------- .nv.constant0.gluon_wgmma --------------------------
	.section	.nv.constant0.gluon_wgmma,"a",@progbits
	.sectionflags	@""
	.align	4
.nv.constant0.gluon_wgmma:
	.zero		608


//--------------------- SYMBOLS --------------------------

	.type		.nv.reservedSmem.offset0,@object
	.size		.nv.reservedSmem.offset0,0x4
